def gluon_wgmma(
    a_ptr,
    b_ptr,
    c_ptr,
    M,
    N,
    K,
    stride_am,
    stride_bk,
    stride_cm,
    BLOCK_M: gl.constexpr,
    BLOCK_N: gl.constexpr,
    BLOCK_K: gl.constexpr,
    DTYPE: gl.constexpr,
    A_LAYOUT: gl.constexpr,
    B_LAYOUT: gl.constexpr,
    C_LAYOUT: gl.constexpr,
    B_SHAPE: gl.constexpr,
    TRANS_B: gl.constexpr,
    NUM_BUFFERS: gl.constexpr,
    NUM_WARPS: gl.constexpr,
):
    a_desc = tma.make_tensor_descriptor(
        a_ptr, [M, K], [stride_am, 1], [BLOCK_M, BLOCK_K], A_LAYOUT
    )
    b_desc = tma.make_tensor_descriptor(
        b_ptr,
        [N, K] if TRANS_B else [K, N],
        [stride_bk, 1],
        B_SHAPE,
        B_LAYOUT,
    )
    c_desc = tma.make_tensor_descriptor(
        c_ptr, [M, N], [stride_cm, 1], [BLOCK_M, BLOCK_N], C_LAYOUT
    )

    a_bufs = gl.allocate_shared_memory(
        DTYPE, [NUM_BUFFERS, BLOCK_M, BLOCK_K], A_LAYOUT
    )
    b_bufs = gl.allocate_shared_memory(DTYPE, [NUM_BUFFERS] + B_SHAPE, B_LAYOUT)

    pid_m = gl.program_id(0)
    pid_n = gl.program_id(1)
    off_m = pid_m * BLOCK_M
    off_n = pid_n * BLOCK_N

    mma_layout: gl.constexpr = pick_wgmma_layout(DTYPE, BLOCK_M, BLOCK_N, NUM_WARPS)
    acc = warpgroup_mma_init(
        gl.zeros((BLOCK_M, BLOCK_N), dtype=gl.float32, layout=mma_layout)
    )

    bars = gl.allocate_shared_memory(
        gl.int64, [NUM_BUFFERS, 1], mbarrier.MBarrierLayout()
    )
    for i in gl.static_range(NUM_BUFFERS):
        mbarrier.init(bars.index(i), count=1)
    idx = 0
    phase = 0

    for k in range(0, K, BLOCK_K):
        a = a_bufs.index(idx)
        b = b_bufs.index(idx)
        bar = bars.index(idx)
        mbarrier.expect(bar, a_desc.block_type.nbytes + b_desc.block_type.nbytes)
        tma.async_copy_global_to_shared(a_desc, [off_m, k], bar, a)
        tma.async_copy_global_to_shared(
            b_desc, [off_n, k] if TRANS_B else [k, off_n], bar, b
        )
        mbarrier.wait(bar, phase=phase)

        if TRANS_B:
            b = b.permute((1, 0))
        acc = warpgroup_mma_wait(num_outstanding=0, deps=(acc,))
        acc = warpgroup_mma(a, b, acc, is_async=True)

        idx += 1
        if idx == NUM_BUFFERS:
            idx = 0
            phase ^= 1

    acc = warpgroup_mma_wait(num_outstanding=0, deps=(acc,))
    for i in gl.static_range(NUM_BUFFERS):
        mbarrier.invalidate(bars.index(i))

    c_smem = gl.allocate_shared_memory(DTYPE, [BLOCK_M, BLOCK_N], C_LAYOUT)
    c_smem.store(acc.to(DTYPE))
    fence_async_shared()
    tma.async_copy_shared_to_global(c_desc, [off_m, off_n], c_smem)
    tma.store_wait(pendings=0)

# config = {"BLOCK_K": 32, "BLOCK_M": 256, "BLOCK_N": 64, "arch": "sm_90", "dtype": "fp16", "num_buffers": 1, "num_warps": 4, "trans_b": 1}
# arch = sm_90


// ===== COMPILED SASS (sm_90a) =====

	.target	sm_90a

	.elftype	@"ET_EXEC"


//--------------------- .note.nv.tkinfo           --------------------------
	.section	.note.nv.tkinfo,"",@"SHT_NOTE"
	.sectionflags	@"SHF_NOTE_NV_TKINFO"
	.tkinfo
        /*0018*/ 	.word	0x00000002
        /*0030*/ 	.string	""
        /*0030*/ 	.string	"ptxas"
        /*0030*/ 	.string	"Cuda compilation tools, release 13.0, V13.0.88"
        /*0030*/ 	.string	"Build cuda_13.0.r13.0/compiler.36424714_0"
        /*0030*/ 	.string	"-v  -suppress-debug-info  -lineinfo  -arch sm_90a "



//--------------------- .note.nv.cuinfo           --------------------------
	.section	.note.nv.cuinfo,"",@"SHT_NOTE"
	.sectionflags	@"SHF_NOTE_NV_CUINFO"
        /*0018*/ 	.short	0x0002
        /*001a*/ 	.short	0x005a
        /*001c*/ 	.short	0x0082
	.zero		2


//--------------------- .nv.info                  --------------------------
	.section	.nv.info,"",@"SHT_CUDA_INFO"
	.align	4


	//----- nvinfo : EIATTR_REGCOUNT
	.align		4
        /*0000*/ 	.byte	0x04, 0x2f
        /*0002*/ 	.short	(.L_1 - .L_0)
	.align		4
.L_0:
        /*0004*/ 	.word	index@(gluon_wgmma)
        /*0008*/ 	.word	0x0000009a


	//----- nvinfo : EIATTR_FRAME_SIZE
	.align		4
.L_1:
        /*000c*/ 	.byte	0x04, 0x11
        /*000e*/ 	.short	(.L_3 - .L_2)
	.align		4
.L_2:
        /*0010*/ 	.word	index@(gluon_wgmma)
        /*0014*/ 	.word	0x00000000


	//----- nvinfo : EIATTR_MIN_STACK_SIZE
	.align		4
.L_3:
        /*0018*/ 	.byte	0x04, 0x12
        /*001a*/ 	.short	(.L_5 - .L_4)
	.align		4
.L_4:
        /*001c*/ 	.word	index@(gluon_wgmma)
        /*0020*/ 	.word	0x00000000
.L_5:


//--------------------- .nv.compat                --------------------------
	.section	.nv.compat,"",@"SHT_CUDA_COMPAT_INFO"
	.align	4
        /*0000*/ 	.byte	0x02, 0x09, 0x01, 0x00, 0x02, 0x02, 0x04, 0x00, 0x02, 0x05, 0x05, 0x00, 0x03, 0x07, 0x01, 0x01
        /*0010*/ 	.byte	0x02, 0x03, 0x03, 0x00, 0x02, 0x06, 0x01, 0x00, 0x04, 0x0b, 0x08, 0x00, 0x00, 0x00, 0x00, 0x00
        /*0020*/ 	.byte	0x00, 0x00, 0x00, 0x00


//--------------------- .nv.info.gluon_wgmma      --------------------------
	.section	.nv.info.gluon_wgmma,"",@"SHT_CUDA_INFO"
	.sectionflags	@""
	.align	4


	//----- nvinfo : EIATTR_CUDA_API_VERSION
	.align		4
        /*0000*/ 	.byte	0x04, 0x37
        /*0002*/ 	.short	(.L_7 - .L_6)
.L_6:
        /*0004*/ 	.word	0x00000082


	//----- nvinfo : EIATTR_KPARAM_INFO
	.align		4
.L_7:
        /*0008*/ 	.byte	0x04, 0x17
        /*000a*/ 	.short	(.L_9 - .L_8)
.L_8:
        /*000c*/ 	.word	0x00000000
        /*0010*/ 	.short	0x000a
        /*0012*/ 	.short	0x0048
        /*0014*/ 	.byte	0x00, 0xf4, 0x21, 0x00


	//----- nvinfo : EIATTR_KPARAM_INFO
	.align		4
.L_9:
        /*0018*/ 	.byte	0x04, 0x17
        /*001a*/ 	.short	(.L_11 - .L_10)
.L_10:
        /*001c*/ 	.word	0x00000000
        /*0020*/ 	.short	0x0009
        /*0022*/ 	.short	0x0040
        /*0024*/ 	.byte	0x00, 0xf4, 0x21, 0x00


	//----- nvinfo : EIATTR_KPARAM_INFO
	.align		4
.L_11:
        /*0028*/ 	.byte	0x04, 0x17
        /*002a*/ 	.short	(.L_13 - .L_12)
.L_12:
        /*002c*/ 	.word	0x00000000
        /*0030*/ 	.short	0x0008
        /*0032*/ 	.short	0x0038
        /*0034*/ 	.byte	0x00, 0xf0, 0x21, 0x00


	//----- nvinfo : EIATTR_KPARAM_INFO
	.align		4
.L_13:
        /*0038*/ 	.byte	0x04, 0x17
        /*003a*/ 	.short	(.L_15 - .L_14)
.L_14:
        /*003c*/ 	.word	0x00000000
        /*0040*/ 	.short	0x0007
        /*0042*/ 	.short	0x0030
        /*0044*/ 	.byte	0x00, 0xf0, 0x21, 0x00


	//----- nvinfo : EIATTR_KPARAM_INFO
	.align		4
.L_15:
        /*0048*/ 	.byte	0x04, 0x17
        /*004a*/ 	.short	(.L_17 - .L_16)
.L_16:
        /*004c*/ 	.word	0x00000000
        /*0050*/ 	.short	0x0006
        /*0052*/ 	.short	0x0028
        /*0054*/ 	.byte	0x00, 0xf0, 0x21, 0x00


	//----- nvinfo : EIATTR_KPARAM_INFO
	.align		4
.L_17:
        /*0058*/ 	.byte	0x04, 0x17
        /*005a*/ 	.short	(.L_19 - .L_18)
.L_18:
        /*005c*/ 	.word	0x00000000
        /*0060*/ 	.short	0x0005
        /*0062*/ 	.short	0x0020
        /*0064*/ 	.byte	0x00, 0xf0, 0x11, 0x00


	//----- nvinfo : EIATTR_KPARAM_INFO
	.align		4
.L_19:
        /*0068*/ 	.byte	0x04, 0x17
        /*006a*/ 	.short	(.L_21 - .L_20)
.L_20:
        /*006c*/ 	.word	0x00000000
        /*0070*/ 	.short	0x0004
        /*0072*/ 	.short	0x001c
        /*0074*/ 	.byte	0x00, 0xf0, 0x11, 0x00


	//----- nvinfo : EIATTR_KPARAM_INFO
	.align		4
.L_21:
        /*0078*/ 	.byte	0x04, 0x17
        /*007a*/ 	.short	(.L_23 - .L_22)
.L_22:
        /*007c*/ 	.word	0x00000000
        /*0080*/ 	.short	0x0003
        /*0082*/ 	.short	0x0018
        /*0084*/ 	.byte	0x00, 0xf0, 0x11, 0x00


	//----- nvinfo : EIATTR_KPARAM_INFO
	.align		4
.L_23:
        /*0088*/ 	.byte	0x04, 0x17
        /*008a*/ 	.short	(.L_25 - .L_24)
.L_24:
        /*008c*/ 	.word	0x00000000
        /*0090*/ 	.short	0x0002
        /*0092*/ 	.short	0x0010
        /*0094*/ 	.byte	0x00, 0xf4, 0x21, 0x00


	//----- nvinfo : EIATTR_KPARAM_INFO
	.align		4
.L_25:
        /*0098*/ 	.byte	0x04, 0x17
        /*009a*/ 	.short	(.L_27 - .L_26)
.L_26:
        /*009c*/ 	.word	0x00000000
        /*00a0*/ 	.short	0x0001
        /*00a2*/ 	.short	0x0008
        /*00a4*/ 	.byte	0x00, 0xf4, 0x21, 0x00


	//----- nvinfo : EIATTR_KPARAM_INFO
	.align		4
.L_27:
        /*00a8*/ 	.byte	0x04, 0x17
        /*00aa*/ 	.short	(.L_29 - .L_28)
.L_28:
        /*00ac*/ 	.word	0x00000000
        /*00b0*/ 	.short	0x0000
        /*00b2*/ 	.short	0x0000
        /*00b4*/ 	.byte	0x00, 0xf4, 0x21, 0x00


	//----- nvinfo : EIATTR_SPARSE_MMA_MASK
	.align		4
.L_29:
        /*00b8*/ 	.byte	0x03, 0x50
        /*00ba*/ 	.short	0x0000


	//----- nvinfo : EIATTR_MAXREG_COUNT
	.align		4
        /*00bc*/ 	.byte	0x03, 0x1b
        /*00be*/ 	.short	0x00ff


	//----- nvinfo : EIATTR_NUM_BARRIERS
	.align		4
        /*00c0*/ 	.byte	0x02, 0x4c
        /*00c2*/ 	.byte	0x01
	.zero		1


	//----- nvinfo : EIATTR_MERCURY_ISA_VERSION
	.align		4
        /*00c4*/ 	.byte	0x03, 0x5f
        /*00c6*/ 	.short	0x0101


	//----- nvinfo : EIATTR_INT_WARP_WIDE_INSTR_OFFSETS
	.align		4
        /*00c8*/ 	.byte	0x04, 0x31
        /*00ca*/ 	.short	(.L_31 - .L_30)


	//   ....[0]....
.L_30:
        /*00cc*/ 	.word	0x00001630


	//   ....[1]....
        /*00d0*/ 	.word	0x000016c0


	//   ....[2]....
        /*00d4*/ 	.word	0x00001d30


	//   ....[3]....
        /*00d8*/ 	.word	0x00001d40


	//   ....[4]....
        /*00dc*/ 	.word	0x00001d50


	//   ....[5]....
        /*00e0*/ 	.word	0x00001d60


	//   ....[6]....
        /*00e4*/ 	.word	0x000021e0


	//   ....[7]....
        /*00e8*/ 	.word	0x00002200


	//----- nvinfo : EIATTR_COOP_GROUP_MASK_REGIDS
	.align		4
.L_31:
        /*00ec*/ 	.byte	0x04, 0x29
        /*00ee*/ 	.short	(.L_33 - .L_32)


	//   ....[0]....
.L_32:
        /*00f0*/ 	.word	0xffffffff


	//   ....[1]....
        /*00f4*/ 	.word	0xffffffff


	//   ....[2]....
        /*00f8*/ 	.word	0xffffffff


	//----- nvinfo : EIATTR_COOP_GROUP_INSTR_OFFSETS
	.align		4
.L_33:
        /*00fc*/ 	.byte	0x04, 0x28
        /*00fe*/ 	.short	(.L_35 - .L_34)


	//   ....[0]....
.L_34:
        /*0100*/ 	.word	0x00000150


	//   ....[1]....
        /*0104*/ 	.word	0x00000700


	//   ....[2]....
        /*0108*/ 	.word	0x00000cf0


	//----- nvinfo : EIATTR_MBARRIER_INSTR_OFFSETS
	.align		4
.L_35:
        /*010c*/ 	.byte	0x04, 0x39
        /*010e*/ 	.short	(.L_37 - .L_36)


	//   ....[0]....
.L_36:
        /*0110*/ 	.word	0x00001750
        /*0114*/ 	.word	0x000000ff
        /*0118*/ 	.word	0x00005000
        /*011c*/ 	.short	0x0100
        /*011e*/ 	.byte	0x08
	.zero		1


	//   ....[1]....
        /*0120*/ 	.word	0x00001e70
        /*0124*/ 	.word	0x000000ff
        /*0128*/ 	.word	0x00005000
        /*012c*/ 	.short	0x010a
        /*012e*/ 	.byte	0x08
	.zero		1


	//   ....[2]....
        /*0130*/ 	.word	0x00002160
        /*0134*/ 	.word	0x000000ff
        /*0138*/ 	.word	0x00005000
        /*013c*/ 	.short	0x0108
        /*013e*/ 	.byte	0x08
	.zero		1


	//   ....[3]....
        /*0140*/ 	.word	0x00002760
        /*0144*/ 	.word	0x000000ff
        /*0148*/ 	.word	0x00005000
        /*014c*/ 	.short	0x010a
        /*014e*/ 	.byte	0x08
	.zero		1


	//----- nvinfo : EIATTR_NUM_MBARRIERS
	.align		4
.L_37:
        /*0150*/ 	.byte	0x03, 0x38
        /*0152*/ 	.short	0x0001


	//----- nvinfo : EIATTR_EXIT_INSTR_OFFSETS
	.align		4
        /*0154*/ 	.byte	0x04, 0x1c
        /*0156*/ 	.short	(.L_39 - .L_38)


	//   ....[0]....
.L_38:
        /*0158*/ 	.word	0x00002750


	//----- nvinfo : EIATTR_REQNTID
	.align		4
.L_39:
        /*015c*/ 	.byte	0x04, 0x10
        /*015e*/ 	.short	(.L_41 - .L_40)
.L_40:
        /*0160*/ 	.word	0x00000080
        /*0164*/ 	.word	0x00000001
        /*0168*/ 	.word	0x00000001


	//----- nvinfo : EIATTR_CRS_STACK_SIZE
	.align		4
.L_41:
        /*016c*/ 	.byte	0x04, 0x1e
        /*016e*/ 	.short	(.L_43 - .L_42)
.L_42:
        /*0170*/ 	.word	0x00000000


	//----- nvinfo : EIATTR_CBANK_PARAM_SIZE
	.align		4
.L_43:
        /*0174*/ 	.byte	0x03, 0x19
        /*0176*/ 	.short	0x0050


	//----- nvinfo : EIATTR_PARAM_CBANK
	.align		4
        /*0178*/ 	.byte	0x04, 0x0a
        /*017a*/ 	.short	(.L_45 - .L_44)
	.align		4
.L_44:
        /*017c*/ 	.word	index@(.nv.constant0.gluon_wgmma)
        /*0180*/ 	.short	0x0210
        /*0182*/ 	.short	0x0050


	//----- nvinfo : EIATTR_SW_WAR
	.align		4
.L_45:
        /*0184*/ 	.byte	0x04, 0x36
        /*0186*/ 	.short	(.L_47 - .L_46)
.L_46:
        /*0188*/ 	.word	0x00000008
.L_47:


//--------------------- .nv.callgraph             --------------------------
	.section	.nv.callgraph,"",@"SHT_CUDA_CALLGRAPH"
	.align	4
	.sectionentsize	8
	.align		4
        /*0000*/ 	.word	0x00000000
	.align		4
        /*0004*/ 	.word	0xffffffff
	.align		4
        /*0008*/ 	.word	0x00000000
	.align		4
        /*000c*/ 	.word	0xfffffffe
	.align		4
        /*0010*/ 	.word	0x00000000
	.align		4
        /*0014*/ 	.word	0xfffffffd
	.align		4
        /*0018*/ 	.word	0x00000000
	.align		4
        /*001c*/ 	.word	0xfffffffc


//--------------------- .text.gluon_wgmma         --------------------------
	.section	.text.gluon_wgmma,"ax",@progbits
	.align	128
        .global         gluon_wgmma
        .type           gluon_wgmma,@function
        .size           gluon_wgmma,(.L_x_52 - gluon_wgmma)
        .other          gluon_wgmma,@"STO_CUDA_ENTRY STV_DEFAULT"
gluon_wgmma:
.text.gluon_wgmma:
[----:B------:R-:W-:Y:S01]  /*0000*/  LDC R1, c[0x0][0x28] ;  /* 0x00000a00ff017b82 */ /* 0x000fe20000000800 */
[----:B------:R-:W1:Y:S07]  /*0010*/  S2R R0, SR_TID.X ;  /* 0x0000000000007919 */ /* 0x000e6e0000002100 */
[----:B------:R-:W2:Y:S01]  /*0020*/  S2UR UR4, SR_CgaCtaId ;  /* 0x00000000000479c3 */ /* 0x000ea20000008800 */
[----:B------:R-:W-:Y:S01]  /*0030*/  UMOV UR8, 0x400 ;  /* 0x0000040000087882 */ /* 0x000fe20000000000 */
[----:B------:R-:W-:Y:S01]  /*0040*/  ULDC UR6, c[0x0][0xc] ;  /* 0x0000030000067ab9 */ /* 0x000fe20000000800 */
[----:B------:R-:W-:Y:S01]  /*0050*/  ULDC.64 UR48, c[0x0][0x250] ;  /* 0x0000940000307ab9 */ /* 0x000fe20000000a00 */
[----:B------:R-:W-:Y:S04]  /*0060*/  BSSY B0, `(.L_x_0) ;  /* 0x000001e000007945 */ /* 0x000fe80003800000 */
[----:B------:R-:W3:Y:S08]  /*0070*/  LDC R6, c[0x0][0x228] ;  /* 0x00008a00ff067b82 */ /* 0x000ef00000000800 */
[----:B------:R-:W4:Y:S08]  /*0080*/  LDC R14, c[0x0][0x230] ;  /* 0x00008c00ff0e7b82 */ /* 0x000f300000000800 */
[----:B------:R-:W-:Y:S01]  /*0090*/  S2UR UR50, SR_CTAID.Y ;  /* 0x00000000003279c3 */ /* 0x000fe20000002600 */
[----:B--2---:R-:W-:-:S03]  /*00a0*/  ULEA UR8, UR4, UR8, 0x18 ;  /* 0x0000000804087291 */ /* 0x004fc6000f8ec03f */
[----:B------:R-:W-:Y:S01]  /*00b0*/  ULDC UR4, c[0x0][0x10] ;  /* 0x0000040000047ab9 */ /* 0x000fe20000000800 */
[----:B-1----:R-:W-:-:S03]  /*00c0*/  LOP3.LUT R2, R0, 0x7f, RZ, 0xc0, !PT ;  /* 0x0000007f00027812 */ /* 0x002fc600078ec0ff */
[----:B------:R-:W1:Y:S01]  /*00d0*/  S2UR UR5, SR_CTAID.Z ;  /* 0x00000000000579c3 */ /* 0x000e620000002700 */
[----:B---3--:R-:W-:Y:S01]  /*00e0*/  VIADD R6, R6, 0xffffffff ;  /* 0xffffffff06067836 */ /* 0x008fe20000000000 */
[C---:B------:R-:W-:Y:S02]  /*00f0*/  ISETP.GE.U32.AND P0, PT, R2.reuse, 0x20, PT ;  /* 0x000000200200780c */ /* 0x040fe40003f06070 */
[C---:B------:R-:W-:Y:S02]  /*0100*/  ISETP.NE.U32.AND P2, PT, R2.reuse, RZ, PT ;  /* 0x000000ff0200720c */ /* 0x040fe40003f45070 */
[----:B------:R-:W-:Y:S02]  /*0110*/  LEA R12, R2, UR8, 0x2 ;  /* 0x00000008020c7c11 */ /* 0x000fe4000f8e10ff */
[----:B------:R-:W2:Y:S01]  /*0120*/  S2UR UR51, SR_CTAID.X ;  /* 0x00000000003379c3 */ /* 0x000ea20000002500 */
[----:B----4-:R-:W-:-:S06]  /*0130*/  VIADD R13, R14, 0xffffffff ;  /* 0xffffffff0e0d7836 */ /* 0x010fcc0000000000 */
[----:B------:R3:W-:Y:S01]  /*0140*/  @!P0 STS [R12], RZ ;  /* 0x000000ff0c008388 */ /* 0x0007e20000000800 */
[----:B------:R-:W-:-:S03]  /*0150*/  NOP ;  /* 0x0000000000007918 */ /* 0x000fc60000000000 */
[----:B------:R3:W-:Y:S01]  /*0160*/  @!P2 STS [UR8+0x24], R6 ;  /* 0x00002406ff00a988 */ /* 0x0007e20008000808 */
[----:B-1----:R-:W-:-:S03]  /*0170*/  UIMAD UR4, UR5, UR4, UR50 ;  /* 0x00000004050472a4 */ /* 0x002fc6000f8e0232 */
[----:B------:R3:W-:Y:S01]  /*0180*/  @!P2 STS [UR8+0x20], R13 ;  /* 0x0000200dff00a988 */ /* 0x0007e20008000808 */
[----:B--2---:R-:W-:-:S04]  /*0190*/  UIMAD UR4, UR4, UR6, UR51 ;  /* 0x00000006040472a4 */ /* 0x004fc8000f8e0233 */
[----:B------:R-:W-:-:S04]  /*01a0*/  UIMAD UR4, UR4, 0x180, URZ ;  /* 0x00000180040478a4 */ /* 0x000fc8000f8e023f */
[----:B------:R-:W-:-:S04]  /*01b0*/  UIADD3 UR20, UP0, UR4, UR48, URZ ;  /* 0x0000003004147290 */ /* 0x000fc8000ff1e03f */
[----:B------:R-:W-:Y:S01]  /*01c0*/  ULEA.HI.X.SX32 UR21, UR4, UR49, 0x1, UP0 ;  /* 0x0000003104157291 */ /* 0x000fe200080f0e3f */
[----:B---3--:R-:W-:Y:S11]  /*01d0*/  @P2 BRA `(.L_x_1) ;  /* 0x0000000000182947 */ /* 0x008ff60003800000 */
[----:B------:R-:W1:Y:S01]  /*01e0*/  LDS R3, [UR8+0x8] ;  /* 0x00000808ff037984 */ /* 0x000e620008000800 */
[----:B------:R-:W2:Y:S01]  /*01f0*/  LDC.64 R8, c[0x0][0x210] ;  /* 0x00008400ff087b82 */ /* 0x000ea20000000a00 */
[----:B------:R-:W-:Y:S02]  /*0200*/  IMAD.MOV.U32 R4, RZ, RZ, 0x70 ;  /* 0x00000070ff047424 */ /* 0x000fe400078e00ff */
[----:B--2---:R2:W-:Y:S03]  /*0210*/  STS.64 [UR8], R8 ;  /* 0x00000008ff007988 */ /* 0x0045e60008000a08 */
[----:B-1----:R-:W-:-:S05]  /*0220*/  LOP3.LUT R3, R3, 0x10, R4, 0xd8, !PT ;  /* 0x0000001003037812 */ /* 0x002fca00078ed804 */
[----:B------:R2:W-:Y:S02]  /*0230*/  STS [UR8+0x8], R3 ;  /* 0x00000803ff007988 */ /* 0x0005e40008000808 */
.L_x_1:
[----:B------:R-:W-:Y:S05]  /*0240*/  BSYNC B0 ;  /* 0x0000000000007941 */ /* 0x000fea0003800000 */
.L_x_0:
[----:B------:R-:W-:Y:S04]  /*0250*/  BSSY B0, `(.L_x_2) ;  /* 0x000000a000007945 */ /* 0x000fe80003800000 */
[----:B------:R-:W-:Y:S05]  /*0260*/  @P2 BRA `(.L_x_3) ;  /* 0x0000000000202947 */ /* 0x000fea0003800000 */
[----:B--2---:R-:W1:Y:S01]  /*0270*/  LDS R3, [UR8+0x34] ;  /* 0x00003408ff037984 */ /* 0x004e620008000800 */
[----:B------:R-:W-:Y:S02]  /*0280*/  IMAD.MOV.U32 R4, RZ, RZ, 0x1f000000 ;  /* 0x1f000000ff047424 */ /* 0x000fe400078e00ff */
[----:B------:R-:W-:Y:S01]  /*0290*/  @!P2 IMAD.MOV.U32 R5, RZ, RZ, 0xff ;  /* 0x000000ffff05a424 */ /* 0x000fe200078e00ff */
[----:B------:R-:W2:Y:S02]  /*02a0*/  @!P2 LDS R8, [UR8+0x38] ;  /* 0x00003808ff08a984 */ /* 0x000ea40008000800 */
[----:B-1----:R-:W-:Y:S02]  /*02b0*/  LOP3.LUT R3, R3, 0xff000000, R4, 0xb8, !PT ;  /* 0xff00000003037812 */ /* 0x002fe400078eb804 */
[----:B--2---:R-:W-:-:S03]  /*02c0*/  @!P2 LOP3.LUT R4, R8, 0xff, R5, 0xb8, !PT ;  /* 0x000000ff0804a812 */ /* 0x004fc600078eb805 */
[----:B------:R1:W-:Y:S04]  /*02d0*/  STS [UR8+0x34], R3 ;  /* 0x00003403ff007988 */ /* 0x0003e80008000808 */
[----:B------:R1:W-:Y:S02]  /*02e0*/  @!P2 STS [UR8+0x38], R4 ;  /* 0x00003804ff00a988 */ /* 0x0003e40008000808 */
.L_x_3:
[----:B------:R-:W-:Y:S05]  /*02f0*/  BSYNC B0 ;  /* 0x0000000000007941 */ /* 0x000fea0003800000 */
.L_x_2:
[----:B------:R-:W-:Y:S04]  /*0300*/  BSSY B0, `(.L_x_4) ;  /* 0x000000e000007945 */ /* 0x000fe80003800000 */
[----:B------:R-:W-:Y:S05]  /*0310*/  @P2 BRA `(.L_x_5) ;  /* 0x0000000000302947 */ /* 0x000fea0003800000 */
[----:B-1----:R-:W1:Y:S01]  /*0320*/  LDS R4, [UR8+0x34] ;  /* 0x00003408ff047984 */ /* 0x002e620008000800 */
[----:B------:R-:W3:Y:S03]  /*0330*/  LDC.64 R10, c[0x0][0x238] ;  /* 0x00008e00ff0a7b82 */ /* 0x000ee60000000a00 */
[----:B--2---:R-:W2:Y:S01]  /*0340*/  LDS R3, [UR8+0x1c] ;  /* 0x00001c08ff037984 */ /* 0x004ea20008000800 */
[C---:B---3--:R-:W-:Y:S01]  /*0350*/  SHF.L.U64.HI R8, R10.reuse, 0x1, R11 ;  /* 0x000000010a087819 */ /* 0x048fe2000001020b */
[----:B------:R-:W-:-:S03]  /*0360*/  IMAD.SHL.U32 R5, R10, 0x2, RZ ;  /* 0x000000020a057824 */ /* 0x000fc600078e00ff */
[--C-:B------:R-:W-:Y:S02]  /*0370*/  SHF.R.U32.HI R10, RZ, 0x4, R8.reuse ;  /* 0x00000004ff0a7819 */ /* 0x100fe40000011608 */
[----:B------:R-:W-:-:S05]  /*0380*/  SHF.R.U64 R5, R5, 0x4, R8 ;  /* 0x0000000405057819 */ /* 0x000fca0000001208 */
[----:B------:R3:W-:Y:S01]  /*0390*/  STS [UR8+0xc], R5 ;  /* 0x00000c05ff007988 */ /* 0x0007e20008000808 */
[----:B-1----:R-:W-:Y:S02]  /*03a0*/  LOP3.LUT R4, R4, 0x7, RZ, 0xb8, !PT ;  /* 0x0000000704047812 */ /* 0x002fe400078eb8ff */
[----:B--2---:R-:W-:-:S03]  /*03b0*/  LOP3.LUT R3, R3, 0xf, R10, 0xb8, !PT ;  /* 0x0000000f03037812 */ /* 0x004fc600078eb80a */
[----:B------:R3:W-:Y:S04]  /*03c0*/  STS [UR8+0x34], R4 ;  /* 0x00003404ff007988 */ /* 0x0007e80008000808 */
[----:B------:R3:W-:Y:S02]  /*03d0*/  STS [UR8+0x1c], R3 ;  /* 0x00001c03ff007988 */ /* 0x0007e40008000808 */
.L_x_5:
[----:B------:R-:W-:Y:S05]  /*03e0*/  BSYNC B0 ;  /* 0x0000000000007941 */ /* 0x000fea0003800000 */
.L_x_4:
[----:B------:R-:W-:Y:S04]  /*03f0*/  BSSY B1, `(.L_x_6) ;  /* 0x000001b000017945 */ /* 0x000fe80003800000 */
[----:B------:R-:W-:Y:S01]  /*0400*/  BSSY B0, `(.L_x_7) ;  /* 0x0000016000007945 */ /* 0x000fe20003800000 */
[----:B------:R-:W-:-:S03]  /*0410*/  IMAD.MOV.U32 R7, RZ, RZ, RZ ;  /* 0x000000ffff077224 */ /* 0x000fc600078e00ff */
[----:B------:R-:W-:Y:S05]  /*0420*/  @P2 BRA `(.L_x_8) ;  /* 0x0000000000202947 */ /* 0x000fea0003800000 */
[----:B-123--:R-:W1:Y:S02]  /*0430*/  LDS R3, [UR8+0x34] ;  /* 0x00003408ff037984 */ /* 0x00ee640008000800 */
[----:B-1----:R-:W-:-:S05]  /*0440*/  LOP3.LUT R3, R3, 0x38, RZ, 0xb8, !PT ;  /* 0x0000003803037812 */ /* 0x002fca00078eb8ff */
[----:B------:R1:W-:Y:S01]  /*0450*/  STS [UR8+0x34], R3 ;  /* 0x00003403ff007988 */ /* 0x0003e20008000808 */
[----:B------:R-:W-:Y:S05]  /*0460*/  @P2 BRA `(.L_x_9) ;  /* 0x0000000000202947 */ /* 0x000fea0003800000 */
[----:B-1----:R-:W1:Y:S01]  /*0470*/  LDS R3, [UR8+0x8] ;  /* 0x00000808ff037984 */ /* 0x002e620008000800 */
[----:B------:R-:W-:-:S05]  /*0480*/  IMAD.MOV.U32 R4, RZ, RZ, 0x780 ;  /* 0x00000780ff047424 */ /* 0x000fca00078e00ff */
[----:B-1----:R-:W-:-:S05]  /*0490*/  LOP3.LUT R3, R3, 0x300, R4, 0xd8, !PT ;  /* 0x0000030003037812 */ /* 0x002fca00078ed804 */
[----:B------:R4:W-:Y:S02]  /*04a0*/  STS [UR8+0x8], R3 ;  /* 0x00000803ff007988 */ /* 0x0009e40008000808 */
.L_x_8:
[----:B------:R-:W-:Y:S05]  /*04b0*/  @P2 BRA `(.L_x_10) ;  /* 0x0000000000282947 */ /* 0x000fea0003800000 */
[----:B-1234-:R-:W1:Y:S02]  /*04c0*/  LDS R3, [UR8+0x8] ;  /* 0x00000808ff037984 */ /* 0x01ee640008000800 */
[----:B-1----:R-:W-:-:S05]  /*04d0*/  LOP3.LUT R3, R3, 0x1800, RZ, 0xb8, !PT ;  /* 0x0000180003037812 */ /* 0x002fca00078eb8ff */
[----:B------:R2:W-:Y:S02]  /*04e0*/  STS [UR8+0x8], R3 ;  /* 0x00000803ff007988 */ /* 0x0005e40008000808 */
.L_x_9:
[----:B------:R-:W-:Y:S05]  /*04f0*/  @P2 BREAK B0 ;  /* 0x0000000000002942 */ /* 0x000fea0003800000 */
[----:B------:R-:W-:Y:S05]  /*0500*/  @P2 BRA `(.L_x_11) ;  /* 0x0000000000242947 */ /* 0x000fea0003800000 */
[----:B------:R-:W3:Y:S01]  /*0510*/  LDS R4, [UR8+0x8] ;  /* 0x00000808ff047984 */ /* 0x000ee20008000800 */
[----:B-12---:R-:W-:-:S05]  /*0520*/  IMAD.MOV.U32 R3, RZ, RZ, 0x6000 ;  /* 0x00006000ff037424 */ /* 0x006fca00078e00ff */
[----:B---3--:R-:W-:-:S04]  /*0530*/  LOP3.LUT R3, R4, 0x4000, R3, 0xd8, !PT ;  /* 0x0000400004037812 */ /* 0x008fc800078ed803 */
[----:B------:R-:W-:-:S05]  /*0540*/  LOP3.LUT R3, R3, 0x400000, RZ, 0xb8, !PT ;  /* 0x0040000003037812 */ /* 0x000fca00078eb8ff */
[----:B------:R5:W-:Y:S02]  /*0550*/  STS [UR8+0x8], R3 ;  /* 0x00000803ff007988 */ /* 0x000be40008000808 */
.L_x_10:
[----:B------:R-:W-:Y:S05]  /*0560*/  BSYNC B0 ;  /* 0x0000000000007941 */ /* 0x000fea0003800000 */
.L_x_7:
[----:B-12345:R-:W1:Y:S02]  /*0570*/  @!P2 LDS R3, [UR8+0x8] ;  /* 0x00000808ff03a984 */ /* 0x03ee640008000800 */
[----:B-1----:R-:W-:-:S05]  /*0580*/  @!P2 LOP3.LUT R3, R3, 0x8000, RZ, 0xb8, !PT ;  /* 0x000080000303a812 */ /* 0x002fca00078eb8ff */
[----:B------:R3:W-:Y:S02]  /*0590*/  @!P2 STS [UR8+0x8], R3 ;  /* 0x00000803ff00a988 */ /* 0x0007e40008000808 */
.L_x_11:
[----:B------:R-:W-:Y:S05]  /*05a0*/  BSYNC B1 ;  /* 0x0000000000017941 */ /* 0x000fea0003800000 */
.L_x_6:
[----:B------:R-:W-:Y:S05]  /*05b0*/  WARPSYNC.ALL ;  /* 0x0000000000007948 */ /* 0x000fea0003800000 */
[----:B------:R-:W-:Y:S05]  /*05c0*/  @P0 BRA `(.L_x_12) ;  /* 0x0000000000280947 */ /* 0x000fea0003800000 */
[----:B-123--:R-:W1:Y:S01]  /*05d0*/  S2R R3, SR_LANEID ;  /* 0x0000000000037919 */ /* 0x00ee620000000000 */
[----:B------:R-:W-:Y:S05]  /*05e0*/  WARPSYNC.ALL ;  /* 0x0000000000007948 */ /* 0x000fea0003800000 */
[----:B-1----:R-:W-:-:S05]  /*05f0*/  IMAD.SHL.U32 R3, R3, 0x4, RZ ;  /* 0x0000000403037824 */ /* 0x002fca00078e00ff */
[----:B------:R-:W1:Y:S01]  /*0600*/  LDS R9, [R3+UR8] ;  /* 0x0000000803097984 */ /* 0x000e620008000800 */
[----:B------:R-:W-:-:S05]  /*0610*/  IADD3 R4, P1, R3, UR20, RZ ;  /* 0x0000001403047c10 */ /* 0x000fca000ff3e0ff */
[----:B------:R-:W-:-:S05]  /*0620*/  IMAD.X R5, RZ, RZ, UR21, P1 ;  /* 0x00000015ff057e24 */ /* 0x000fca00088e06ff */
[----:B-1----:R4:W5:Y:S01]  /*0630*/  ATOMG.E.EXCH.STRONG.GPU PT, RZ, [R4], R9 ;  /* 0x0000000904ff73a8 */ /* 0x00296200041ee100 */
[----:B------:R-:W-:-:S04]  /*0640*/  DEPBAR {5,4,3,2,1,0} ;  /* 0x0000003f0000791a */ /* 0x000fc80000000000 */
[----:B------:R4:W-:Y:S01]  /*0650*/  UTMACCTL.IV [UR20] ;  /* 0x00000000140079b9 */ /* 0x0009e20008000000 */
[----:B------:R-:W-:Y:S01]  /*0660*/  NOP ;  /* 0x0000000000007918 */ /* 0x000fe20000000000 */
.L_x_12:
[----:B------:R-:W-:Y:S05]  /*0670*/  @P0 BRA `(.L_x_13) ;  /* 0x00000000000c0947 */ /* 0x000fea0003800000 */
[----:B------:R0:W-:Y:S01]  /*0680*/  UTMACMDFLUSH ;  /* 0x00000000000079b7 */ /* 0x0001e20000000000 */
[----:B------:R-:W-:Y:S05]  /*0690*/  @P0 BRA `(.L_x_13) ;  /* 0x0000000000040947 */ /* 0x000fea0003800000 */
[----:B------:R-:W-:-:S04]  /*06a0*/  DEPBAR.LE SB0, 0x0 ;  /* 0x000080000000791a */ /* 0x000fc80000000000 */
.L_x_13:
[----:B------:R-:W-:Y:S05]  /*06b0*/  WARPSYNC.ALL ;  /* 0x0000000000007948 */ /* 0x000fea0003800000 */
[----:B-----5:R-:W-:Y:S06]  /*06c0*/  BAR.SYNC.DEFER_BLOCKING 0x0 ;  /* 0x0000000000007b1d */ /* 0x020fec0000010000 */
[----:B------:R-:W-:Y:S02]  /*06d0*/  BSSY B1, `(.L_x_14) ;  /* 0x000000b000017945 */ /* 0x000fe40003800000 */
[----:B------:R-:W-:Y:S06]  /*06e0*/  BAR.SYNC.DEFER_BLOCKING 0x0 ;  /* 0x0000000000007b1d */ /* 0x000fec0000010000 */
[----:B------:R5:W-:Y:S01]  /*06f0*/  @!P0 STS [R12], RZ ;  /* 0x000000ff0c008388 */ /* 0x000be20000000800 */
[----:B------:R-:W-:Y:S01]  /*0700*/  NOP ;  /* 0x0000000000007918 */ /* 0x000fe20000000000 */
[----:B------:R-:W-:Y:S05]  /*0710*/  @P2 BRA `(.L_x_15) ;  /* 0x0000000000182947 */ /* 0x000fea0003800000 */
[----:B-123--:R-:W1:Y:S01]  /*0720*/  LDS R3, [UR8+0x8] ;  /* 0x00000808ff037984 */ /* 0x00ee620008000800 */
[----:B----4-:R-:W2:Y:S01]  /*0730*/  LDC.64 R8, c[0x0][0x218] ;  /* 0x00008600ff087b82 */ /* 0x010ea20000000a00 */
[----:B------:R-:W-:Y:S02]  /*0740*/  IMAD.MOV.U32 R4, RZ, RZ, 0x70 ;  /* 0x00000070ff047424 */ /* 0x000fe400078e00ff */
[----:B--2---:R2:W-:Y:S03]  /*0750*/  STS.64 [UR8], R8 ;  /* 0x00000008ff007988 */ /* 0x0045e60008000a08 */
[----:B-1----:R-:W-:-:S05]  /*0760*/  LOP3.LUT R3, R3, 0x10, R4, 0xd8, !PT ;  /* 0x0000001003037812 */ /* 0x002fca00078ed804 */
[----:B------:R2:W-:Y:S02]  /*0770*/  STS [UR8+0x8], R3 ;  /* 0x00000803ff007988 */ /* 0x0005e40008000808 */
.L_x_15:
[----:B----4-:R-:W-:Y:S05]  /*0780*/  BSYNC B1 ;  /* 0x0000000000017941 */ /* 0x010fea0003800000 */
.L_x_14:
[----:B------:R-:W-:Y:S04]  /*0790*/  BSSY B2, `(.L_x_16) ;  /* 0x000000f000027945 */ /* 0x000fe80003800000 */
[----:B------:R-:W-:Y:S04]  /*07a0*/  BSSY B1, `(.L_x_17) ;  /* 0x000000c000017945 */ /* 0x000fe80003800000 */
[----:B------:R-:W-:Y:S05]  /*07b0*/  @P2 BRA `(.L_x_18) ;  /* 0x0000000000282947 */ /* 0x000fea0003800000 */
[----:B-123--:R-:W1:Y:S01]  /*07c0*/  LDS R3, [UR8+0x34] ;  /* 0x00003408ff037984 */ /* 0x00ee620008000800 */
[----:B------:R-:W-:Y:S01]  /*07d0*/  IMAD.MOV.U32 R4, RZ, RZ, 0x1f000000 ;  /* 0x1f000000ff047424 */ /* 0x000fe200078e00ff */
[----:B------:R-:W-:Y:S05]  /*07e0*/  @P2 BREAK B1 ;  /* 0x0000000000012942 */ /* 0x000fea0003800000 */
[----:B-1----:R-:W-:-:S05]  /*07f0*/  LOP3.LUT R3, R3, 0xff000000, R4, 0xb8, !PT ;  /* 0xff00000003037812 */ /* 0x002fca00078eb804 */
[----:B------:R1:W-:Y:S01]  /*0800*/  STS [UR8+0x34], R3 ;  /* 0x00003403ff007988 */ /* 0x0003e20008000808 */
[----:B------:R-:W-:Y:S05]  /*0810*/  @P2 BRA `(.L_x_19) ;  /* 0x0000000000182947 */ /* 0x000fea0003800000 */
[----:B------:R-:W2:Y:S01]  /*0820*/  LDS R4, [UR8+0x38] ;  /* 0x00003808ff047984 */ /* 0x000ea20008000800 */
[----:B-1----:R-:W-:-:S05]  /*0830*/  IMAD.MOV.U32 R3, RZ, RZ, 0x3f ;  /* 0x0000003fff037424 */ /* 0x002fca00078e00ff */
[----:B--2---:R-:W-:-:S05]  /*0840*/  LOP3.LUT R3, R4, 0xff, R3, 0xb8, !PT ;  /* 0x000000ff04037812 */ /* 0x004fca00078eb803 */
[----:B------:R4:W-:Y:S02]  /*0850*/  STS [UR8+0x38], R3 ;  /* 0x00003803ff007988 */ /* 0x0009e40008000808 */
.L_x_18:
[----:B------:R-:W-:Y:S05]  /*0860*/  BSYNC B1 ;  /* 0x0000000000017941 */ /* 0x000fea0003800000 */
.L_x_17:
[----:B------:R1:W-:Y:S02]  /*0870*/  @!P2 STS [UR8+0x20], R13 ;  /* 0x0000200dff00a988 */ /* 0x0003e40008000808 */
.L_x_19:
[----:B------:R-:W-:Y:S05]  /*0880*/  BSYNC B2 ;  /* 0x0000000000027941 */ /* 0x000fea0003800000 */
.L_x_16:
[----:B------:R-:W-:Y:S05]  /*0890*/  WARPSYNC.ALL ;  /* 0x0000000000007948 */ /* 0x000fea0003800000 */
[----:B-1234-:R-:W1:Y:S01]  /*08a0*/  LDC R3, c[0x0][0x22c] ;  /* 0x00008b00ff037b82 */ /* 0x01ee620000000800 */
[----:B------:R-:W-:Y:S01]  /*08b0*/  BSSY B2, `(.L_x_20) ;  /* 0x0000010000027945 */ /* 0x000fe20003800000 */
[----:B-1----:R-:W-:-:S05]  /*08c0*/  VIADD R3, R3, 0xffffffff ;  /* 0xffffffff03037836 */ /* 0x002fca0000000000 */
[----:B------:R1:W-:Y:S01]  /*08d0*/  @!P2 STS [UR8+0x24], R3 ;  /* 0x00002403ff00a988 */ /* 0x0003e20008000808 */
[----:B------:R-:W-:Y:S05]  /*08e0*/  @P2 BRA `(.L_x_21) ;  /* 0x0000000000302947 */ /* 0x000fea0003800000 */
[----:B------:R-:W2:Y:S01]  /*08f0*/  LDS R5, [UR8+0x34] ;  /* 0x00003408ff057984 */ /* 0x000ea20008000800 */
[----:B------:R-:W3:Y:S03]  /*0900*/  LDC.64 R8, c[0x0][0x240] ;  /* 0x00009000ff087b82 */ /* 0x000ee60000000a00 */
[----:B------:R-:W4:Y:S01]  /*0910*/  LDS R4, [UR8+0x1c] ;  /* 0x00001c08ff047984 */ /* 0x000f220008000800 */
[C---:B---3--:R-:W-:Y:S01]  /*0920*/  SHF.L.U64.HI R9, R8.reuse, 0x1, R9 ;  /* 0x0000000108097819 */ /* 0x048fe20000010209 */
[----:B------:R-:W-:-:S03]  /*0930*/  IMAD.SHL.U32 R8, R8, 0x2, RZ ;  /* 0x0000000208087824 */ /* 0x000fc600078e00ff */
[--C-:B------:R-:W-:Y:S02]  /*0940*/  SHF.R.U32.HI R11, RZ, 0x4, R9.reuse ;  /* 0x00000004ff0b7819 */ /* 0x100fe40000011609 */
[----:B------:R-:W-:-:S05]  /*0950*/  SHF.R.U64 R8, R8, 0x4, R9 ;  /* 0x0000000408087819 */ /* 0x000fca0000001209 */
[----:B------:R3:W-:Y:S01]  /*0960*/  STS [UR8+0xc], R8 ;  /* 0x00000c08ff007988 */ /* 0x0007e20008000808 */
[----:B--2---:R-:W-:Y:S02]  /*0970*/  LOP3.LUT R5, R5, 0x7, RZ, 0xb8, !PT ;  /* 0x0000000705057812 */ /* 0x004fe400078eb8ff */
[----:B----4-:R-:W-:-:S03]  /*0980*/  LOP3.LUT R4, R4, 0xf, R11, 0xb8, !PT ;  /* 0x0000000f04047812 */ /* 0x010fc600078eb80b */
[----:B------:R3:W-:Y:S04]  /*0990*/  STS [UR8+0x34], R5 ;  /* 0x00003405ff007988 */ /* 0x0007e80008000808 */
[----:B------:R3:W-:Y:S02]  /*09a0*/  STS [UR8+0x1c], R4 ;  /* 0x00001c04ff007988 */ /* 0x0007e40008000808 */
.L_x_21:
[----:B------:R-:W-:Y:S05]  /*09b0*/  BSYNC B2 ;  /* 0x0000000000027941 */ /* 0x000fea0003800000 */
.L_x_20:
[----:B------:R-:W-:Y:S04]  /*09c0*/  BSSY B3, `(.L_x_22) ;  /* 0x000001a000037945 */ /* 0x000fe80003800000 */
[----:B------:R-:W-:Y:S04]  /*09d0*/  BSSY B2, `(.L_x_23) ;  /* 0x0000015000027945 */ /* 0x000fe80003800000 */
[----:B------:R-:W-:Y:S05]  /*09e0*/  @P2 BRA `(.L_x_24) ;  /* 0x0000000000202947 */ /* 0x000fea0003800000 */
[----:B---3--:R-:W2:Y:S02]  /*09f0*/  LDS R4, [UR8+0x34] ;  /* 0x00003408ff047984 */ /* 0x008ea40008000800 */
[----:B--2---:R-:W-:-:S05]  /*0a00*/  LOP3.LUT R4, R4, 0x38, RZ, 0xb8, !PT ;  /* 0x0000003804047812 */ /* 0x004fca00078eb8ff */
[----:B------:R2:W-:Y:S01]  /*0a10*/  STS [UR8+0x34], R4 ;  /* 0x00003404ff007988 */ /* 0x0005e20008000808 */
[----:B------:R-:W-:Y:S05]  /*0a20*/  @P2 BRA `(.L_x_25) ;  /* 0x0000000000202947 */ /* 0x000fea0003800000 */
[----:B--2---:R-:W2:Y:S01]  /*0a30*/  LDS R4, [UR8+0x8] ;  /* 0x00000808ff047984 */ /* 0x004ea20008000800 */
[----:B------:R-:W-:-:S05]  /*0a40*/  IMAD.MOV.U32 R5, RZ, RZ, 0x780 ;  /* 0x00000780ff057424 */ /* 0x000fca00078e00ff */
[----:B--2---:R-:W-:-:S05]  /*0a50*/  LOP3.LUT R4, R4, 0x300, R5, 0xd8, !PT ;  /* 0x0000030004047812 */ /* 0x004fca00078ed805 */
[----:B------:R2:W-:Y:S02]  /*0a60*/  STS [UR8+0x8], R4 ;  /* 0x00000804ff007988 */ /* 0x0005e40008000808 */
.L_x_24:
[----:B------:R-:W-:Y:S05]  /*0a70*/  @P2 BRA `(.L_x_26) ;  /* 0x0000000000282947 */ /* 0x000fea0003800000 */
[----:B--23--:R-:W2:Y:S02]  /*0a80*/  LDS R4, [UR8+0x8] ;  /* 0x00000808ff047984 */ /* 0x00cea40008000800 */
[----:B--2---:R-:W-:-:S05]  /*0a90*/  LOP3.LUT R4, R4, 0x1800, RZ, 0xb8, !PT ;  /* 0x0000180004047812 */ /* 0x004fca00078eb8ff */
[----:B------:R3:W-:Y:S02]  /*0aa0*/  STS [UR8+0x8], R4 ;  /* 0x00000804ff007988 */ /* 0x0007e40008000808 */
.L_x_25:
[----:B------:R-:W-:Y:S05]  /*0ab0*/  @P2 BREAK B2 ;  /* 0x0000000000022942 */ /* 0x000fea0003800000 */
[----:B------:R-:W-:Y:S05]  /*0ac0*/  @P2 BRA `(.L_x_27) ;  /* 0x0000000000242947 */ /* 0x000fea0003800000 */
[----:B--23--:R-:W2:Y:S01]  /*0ad0*/  LDS R4, [UR8+0x8] ;  /* 0x00000808ff047984 */ /* 0x00cea20008000800 */
[----:B------:R-:W-:-:S05]  /*0ae0*/  IMAD.MOV.U32 R5, RZ, RZ, 0x6000 ;  /* 0x00006000ff057424 */ /* 0x000fca00078e00ff */
[----:B--2---:R-:W-:-:S04]  /*0af0*/  LOP3.LUT R4, R4, 0x4000, R5, 0xd8, !PT ;  /* 0x0000400004047812 */ /* 0x004fc800078ed805 */
[----:B------:R-:W-:-:S05]  /*0b00*/  LOP3.LUT R4, R4, 0x400000, RZ, 0xb8, !PT ;  /* 0x0040000004047812 */ /* 0x000fca00078eb8ff */
[----:B------:R4:W-:Y:S02]  /*0b10*/  STS [UR8+0x8], R4 ;  /* 0x00000804ff007988 */ /* 0x0009e40008000808 */
.L_x_26:
[----:B------:R-:W-:Y:S05]  /*0b20*/  BSYNC B2 ;  /* 0x0000000000027941 */ /* 0x000fea0003800000 */
.L_x_23:
[----:B--234-:R-:W2:Y:S02]  /*0b30*/  @!P2 LDS R4, [UR8+0x8] ;  /* 0x00000808ff04a984 */ /* 0x01cea40008000800 */
[----:B--2---:R-:W-:-:S05]  /*0b40*/  @!P2 LOP3.LUT R4, R4, 0x8000, RZ, 0xb8, !PT ;  /* 0x000080000404a812 */ /* 0x004fca00078eb8ff */
[----:B------:R4:W-:Y:S02]  /*0b50*/  @!P2 STS [UR8+0x8], R4 ;  /* 0x00000804ff00a988 */ /* 0x0009e40008000808 */
.L_x_27:
[----:B------:R-:W-:Y:S05]  /*0b60*/  BSYNC B3 ;  /* 0x0000000000037941 */ /* 0x000fea0003800000 */
.L_x_22:
[----:B------:R-:W-:Y:S05]  /*0b70*/  WARPSYNC.ALL ;  /* 0x0000000000007948 */ /* 0x000fea0003800000 */
[----:B------:R-:W-:-:S04]  /*0b80*/  UIADD3 UR23, UR4, 0x80, URZ ;  /* 0x0000008004177890 */ /* 0x000fc8000fffe03f */
[----:B------:R-:W-:-:S04]  /*0b90*/  UIADD3 UR22, UP0, UR23, UR48, URZ ;  /* 0x0000003017167290 */ /* 0x000fc8000ff1e03f */
[----:B------:R-:W-:Y:S01]  /*0ba0*/  ULEA.HI.X.SX32 UR23, UR23, UR49, 0x1, UP0 ;  /* 0x0000003117177291 */ /* 0x000fe200080f0e3f */
[----:B------:R-:W-:Y:S11]  /*0bb0*/  @P0 BRA `(.L_x_28) ;  /* 0x0000000000280947 */ /* 0x000ff60003800000 */
[----:B--234-:R-:W2:Y:S01]  /*0bc0*/  S2R R4, SR_LANEID ;  /* 0x0000000000047919 */ /* 0x01cea20000000000 */
[----:B------:R-:W-:Y:S05]  /*0bd0*/  WARPSYNC.ALL ;  /* 0x0000000000007948 */ /* 0x000fea0003800000 */
[----:B--2---:R-:W-:-:S05]  /*0be0*/  IMAD.SHL.U32 R8, R4, 0x4, RZ ;  /* 0x0000000404087824 */ /* 0x004fca00078e00ff */
[----:B------:R-:W2:Y:S01]  /*0bf0*/  LDS R9, [R8+UR8] ;  /* 0x0000000808097984 */ /* 0x000ea20008000800 */
[----:B------:R-:W-:-:S05]  /*0c00*/  IADD3 R4, P1, R8, UR22, RZ ;  /* 0x0000001608047c10 */ /* 0x000fca000ff3e0ff */
[----:B------:R-:W-:-:S05]  /*0c10*/  IMAD.X R5, RZ, RZ, UR23, P1 ;  /* 0x00000017ff057e24 */ /* 0x000fca00088e06ff */
[----:B--2---:R2:W3:Y:S01]  /*0c20*/  ATOMG.E.EXCH.STRONG.GPU PT, RZ, [R4], R9 ;  /* 0x0000000904ff73a8 */ /* 0x0044e200041ee100 */
[----:B------:R-:W-:-:S04]  /*0c30*/  DEPBAR {5,4,3,2,1,0} ;  /* 0x0000003f0000791a */ /* 0x000fc80000000000 */
[----:B------:R2:W-:Y:S01]  /*0c40*/  UTMACCTL.IV [UR22] ;  /* 0x00000000160079b9 */ /* 0x0005e20008000000 */
[----:B------:R-:W-:Y:S01]  /*0c50*/  NOP ;  /* 0x0000000000007918 */ /* 0x000fe20000000000 */
.L_x_28:
[----:B------:R-:W-:Y:S05]  /*0c60*/  @P0 BRA `(.L_x_29) ;  /* 0x00000000000c0947 */ /* 0x000fea0003800000 */
[----:B------:R0:W-:Y:S01]  /*0c70*/  UTMACMDFLUSH ;  /* 0x00000000000079b7 */ /* 0x0001e20000000000 */
[----:B------:R-:W-:Y:S05]  /*0c80*/  @P0 BRA `(.L_x_29) ;  /* 0x0000000000040947 */ /* 0x000fea0003800000 */
[----:B------:R-:W-:-:S04]  /*0c90*/  DEPBAR.LE SB0, 0x0 ;  /* 0x000080000000791a */ /* 0x000fc80000000000 */
.L_x_29:
[----:B------:R-:W-:Y:S05]  /*0ca0*/  WARPSYNC.ALL ;  /* 0x0000000000007948 */ /* 0x000fea0003800000 */
[----:B---3--:R-:W-:Y:S06]  /*0cb0*/  BAR.SYNC.DEFER_BLOCKING 0x0 ;  /* 0x0000000000007b1d */ /* 0x008fec0000010000 */
[----:B------:R-:W-:Y:S02]  /*0cc0*/  BSSY B3, `(.L_x_30) ;  /* 0x000000b000037945 */ /* 0x000fe40003800000 */
[----:B------:R-:W-:Y:S06]  /*0cd0*/  BAR.SYNC.DEFER_BLOCKING 0x0 ;  /* 0x0000000000007b1d */ /* 0x000fec0000010000 */
[----:B------:R3:W-:Y:S01]  /*0ce0*/  @!P0 STS [R12], RZ ;  /* 0x000000ff0c008388 */ /* 0x0007e20000000800 */
[----:B------:R-:W-:Y:S01]  /*0cf0*/  NOP ;  /* 0x0000000000007918 */ /* 0x000fe20000000000 */
[----:B------:R-:W-:Y:S05]  /*0d00*/  @P2 BRA `(.L_x_31) ;  /* 0x0000000000182947 */ /* 0x000fea0003800000 */
[----:B--2-4-:R-:W2:Y:S01]  /*0d10*/  LDS R4, [UR8+0x8] ;  /* 0x00000808ff047984 */ /* 0x014ea20008000800 */
[----:B------:R-:W4:Y:S01]  /*0d20*/  LDC.64 R8, c[0x0][0x220] ;  /* 0x00008800ff087b82 */ /* 0x000f220000000a00 */
[----:B------:R-:W-:Y:S02]  /*0d30*/  IMAD.MOV.U32 R5, RZ, RZ, 0x70 ;  /* 0x00000070ff057424 */ /* 0x000fe400078e00ff */
[----:B----4-:R4:W-:Y:S03]  /*0d40*/  STS.64 [UR8], R8 ;  /* 0x00000008ff007988 */ /* 0x0109e60008000a08 */
[----:B--2---:R-:W-:-:S05]  /*0d50*/  LOP3.LUT R4, R4, 0x10, R5, 0xd8, !PT ;  /* 0x0000001004047812 */ /* 0x004fca00078ed805 */
[----:B------:R4:W-:Y:S02]  /*0d60*/  STS [UR8+0x8], R4 ;  /* 0x00000804ff007988 */ /* 0x0009e40008000808 */
.L_x_31:
[----:B--2---:R-:W-:Y:S05]  /*0d70*/  BSYNC B3 ;  /* 0x0000000000037941 */ /* 0x004fea0003800000 */
.L_x_30:
[----:B------:R-:W-:Y:S04]  /*0d80*/  BSSY B4, `(.L_x_32) ;  /* 0x0000011000047945 */ /* 0x000fe80003800000 */
[----:B------:R-:W-:Y:S04]  /*0d90*/  BSSY B3, `(.L_x_33) ;  /* 0x000000e000037945 */ /* 0x000fe80003800000 */
[----:B------:R-:W-:Y:S05]  /*0da0*/  @P2 BRA `(.L_x_34) ;  /* 0x0000000000242947 */ /* 0x000fea0003800000 */
[----:B----4-:R-:W2:Y:S01]  /*0db0*/  LDS R4, [UR8+0x34] ;  /* 0x00003408ff047984 */ /* 0x010ea20008000800 */
[----:B------:R-:W-:-:S05]  /*0dc0*/  IMAD.MOV.U32 R5, RZ, RZ, 0x3f000000 ;  /* 0x3f000000ff057424 */ /* 0x000fca00078e00ff */
[----:B--2---:R-:W-:-:S05]  /*0dd0*/  LOP3.LUT R4, R4, 0xff000000, R5, 0xb8, !PT ;  /* 0xff00000004047812 */ /* 0x004fca00078eb805 */
[----:B------:R2:W-:Y:S01]  /*0de0*/  STS [UR8+0x34], R4 ;  /* 0x00003404ff007988 */ /* 0x0005e20008000808 */
[----:B------:R-:W-:Y:S05]  /*0df0*/  @P2 BRA `(.L_x_35) ;  /* 0x00000000001c2947 */ /* 0x000fea0003800000 */
[----:B--2---:R-:W2:Y:S01]  /*0e00*/  LDS R4, [UR8+0x38] ;  /* 0x00003808ff047984 */ /* 0x004ea20008000800 */
[----:B------:R-:W-:-:S05]  /*0e10*/  IMAD.MOV.U32 R5, RZ, RZ, 0xff ;  /* 0x000000ffff057424 */ /* 0x000fca00078e00ff */
[----:B--2---:R-:W-:-:S05]  /*0e20*/  LOP3.LUT R4, R4, 0xff, R5, 0xb8, !PT ;  /* 0x000000ff04047812 */ /* 0x004fca00078eb805 */
[----:B------:R2:W-:Y:S02]  /*0e30*/  STS [UR8+0x38], R4 ;  /* 0x00003804ff007988 */ /* 0x0005e40008000808 */
.L_x_34:
[----:B------:R-:W-:Y:S05]  /*0e40*/  @P2 BREAK B3 ;  /* 0x0000000000032942 */ /* 0x000fea0003800000 */
[----:B------:R-:W-:Y:S05]  /*0e50*/  @P2 BRA `(.L_x_36) ;  /* 0x00000000000c2947 */ /* 0x000fea0003800000 */
[----:B------:R1:W-:Y:S02]  /*0e60*/  STS [UR8+0x20], R3 ;  /* 0x00002003ff007988 */ /* 0x0003e40008000808 */
.L_x_35:
[----:B------:R-:W-:Y:S05]  /*0e70*/  BSYNC B3 ;  /* 0x0000000000037941 */ /* 0x000fea0003800000 */
.L_x_33:
[----:B------:R1:W-:Y:S02]  /*0e80*/  @!P2 STS [UR8+0x24], R6 ;  /* 0x00002406ff00a988 */ /* 0x0003e40008000808 */
.L_x_36:
[----:B------:R-:W-:Y:S05]  /*0e90*/  BSYNC B4 ;  /* 0x0000000000047941 */ /* 0x000fea0003800000 */
.L_x_32:
[----:B------:R-:W-:Y:S05]  /*0ea0*/  WARPSYNC.ALL ;  /* 0x0000000000007948 */ /* 0x000fea0003800000 */
[----:B------:R-:W-:Y:S04]  /*0eb0*/  BSSY B4, `(.L_x_37) ;  /* 0x000000e000047945 */ /* 0x000fe80003800000 */
[----:B------:R-:W-:Y:S05]  /*0ec0*/  @P2 BRA `(.L_x_38) ;  /* 0x0000000000302947 */ /* 0x000fea0003800000 */
[----:B--2-4-:R-:W2:Y:S01]  /*0ed0*/  LDS R4, [UR8+0x34] ;  /* 0x00003408ff047984 */ /* 0x014ea20008000800 */
[----:B------:R-:W4:Y:S03]  /*0ee0*/  LDC.64 R8, c[0x0][0x248] ;  /* 0x00009200ff087b82 */ /* 0x000f260000000a00 */
[----:B-1----:R-:W1:Y:S01]  /*0ef0*/  LDS R3, [UR8+0x1c] ;  /* 0x00001c08ff037984 */ /* 0x002e620008000800 */
[C---:B----4-:R-:W-:Y:S01]  /*0f00*/  SHF.L.U64.HI R6, R8.reuse, 0x1, R9 ;  /* 0x0000000108067819 */ /* 0x050fe20000010209 */
[----:B------:R-:W-:-:S03]  /*0f10*/  IMAD.SHL.U32 R5, R8, 0x2, RZ ;  /* 0x0000000208057824 */ /* 0x000fc600078e00ff */
[--C-:B------:R-:W-:Y:S02]  /*0f20*/  SHF.R.U32.HI R8, RZ, 0x4, R6.reuse ;  /* 0x00000004ff087819 */ /* 0x100fe40000011606 */
[----:B------:R-:W-:-:S05]  /*0f30*/  SHF.R.U64 R5, R5, 0x4, R6 ;  /* 0x0000000405057819 */ /* 0x000fca0000001206 */
[----:B------:R4:W-:Y:S01]  /*0f40*/  STS [UR8+0xc], R5 ;  /* 0x00000c05ff007988 */ /* 0x0009e20008000808 */
[----:B--2---:R-:W-:Y:S02]  /*0f50*/  LOP3.LUT R4, R4, 0x7, RZ, 0xb8, !PT ;  /* 0x0000000704047812 */ /* 0x004fe400078eb8ff */
[----:B-1----:R-:W-:-:S03]  /*0f60*/  LOP3.LUT R3, R3, 0xf, R8, 0xb8, !PT ;  /* 0x0000000f03037812 */ /* 0x002fc600078eb808 */
[----:B------:R4:W-:Y:S04]  /*0f70*/  STS [UR8+0x34], R4 ;  /* 0x00003404ff007988 */ /* 0x0009e80008000808 */
[----:B------:R4:W-:Y:S02]  /*0f80*/  STS [UR8+0x1c], R3 ;  /* 0x00001c03ff007988 */ /* 0x0009e40008000808 */
.L_x_38:
[----:B------:R-:W-:Y:S05]  /*0f90*/  BSYNC B4 ;  /* 0x0000000000047941 */ /* 0x000fea0003800000 */
.L_x_37:
[----:B------:R-:W-:Y:S04]  /*0fa0*/  BSSY B4, `(.L_x_39) ;  /* 0x000001a000047945 */ /* 0x000fe80003800000 */
[----:B------:R-:W-:Y:S04]  /*0fb0*/  BSSY B5, `(.L_x_40) ;  /* 0x0000015000057945 */ /* 0x000fe80003800000 */
[----:B------:R-:W-:Y:S05]  /*0fc0*/  @P2 BRA `(.L_x_41) ;  /* 0x0000000000202947 */ /* 0x000fea0003800000 */
[----:B-1--4-:R-:W1:Y:S02]  /*0fd0*/  LDS R3, [UR8+0x34] ;  /* 0x00003408ff037984 */ /* 0x012e640008000800 */
[----:B-1----:R-:W-:-:S05]  /*0fe0*/  LOP3.LUT R3, R3, 0x38, RZ, 0xb8, !PT ;  /* 0x0000003803037812 */ /* 0x002fca00078eb8ff */
[----:B------:R1:W-:Y:S01]  /*0ff0*/  STS [UR8+0x34], R3 ;  /* 0x00003403ff007988 */ /* 0x0003e20008000808 */
[----:B------:R-:W-:Y:S05]  /*1000*/  @P2 BRA `(.L_x_42) ;  /* 0x0000000000202947 */ /* 0x000fea0003800000 */
[----:B-1----:R-:W1:Y:S01]  /*1010*/  LDS R3, [UR8+0x8] ;  /* 0x00000808ff037984 */ /* 0x002e620008000800 */
[----:B--2---:R-:W-:-:S05]  /*1020*/  IMAD.MOV.U32 R4, RZ, RZ, 0x780 ;  /* 0x00000780ff047424 */ /* 0x004fca00078e00ff */
[----:B-1----:R-:W-:-:S05]  /*1030*/  LOP3.LUT R3, R3, 0x300, R4, 0xd8, !PT ;  /* 0x0000030003037812 */ /* 0x002fca00078ed804 */
[----:B------:R1:W-:Y:S02]  /*1040*/  STS [UR8+0x8], R3 ;  /* 0x00000803ff007988 */ /* 0x0003e40008000808 */
.L_x_41:
[----:B------:R-:W-:Y:S05]  /*1050*/  @P2 BRA `(.L_x_43) ;  /* 0x0000000000282947 */ /* 0x000fea0003800000 */
[----:B-1--4-:R-:W1:Y:S02]  /*1060*/  LDS R3, [UR8+0x8] ;  /* 0x00000808ff037984 */ /* 0x012e640008000800 */
[----:B-1----:R-:W-:-:S05]  /*1070*/  LOP3.LUT R3, R3, 0x1800, RZ, 0xb8, !PT ;  /* 0x0000180003037812 */ /* 0x002fca00078eb8ff */
[----:B------:R4:W-:Y:S02]  /*1080*/  STS [UR8+0x8], R3 ;  /* 0x00000803ff007988 */ /* 0x0009e40008000808 */
.L_x_42:
[----:B------:R-:W-:Y:S05]  /*1090*/  @P2 BREAK B5 ;  /* 0x0000000000052942 */ /* 0x000fea0003800000 */
[----:B------:R-:W-:Y:S05]  /*10a0*/  @P2 BRA `(.L_x_44) ;  /* 0x0000000000242947 */ /* 0x000fea0003800000 */
[----:B-1--4-:R-:W1:Y:S01]  /*10b0*/  LDS R3, [UR8+0x8] ;  /* 0x00000808ff037984 */ /* 0x012e620008000800 */
[----:B--2---:R-:W-:-:S05]  /*10c0*/  IMAD.MOV.U32 R4, RZ, RZ, 0x6000 ;  /* 0x00006000ff047424 */ /* 0x004fca00078e00ff */
[----:B-1----:R-:W-:-:S04]  /*10d0*/  LOP3.LUT R3, R3, 0x6000, R4, 0xd8, !PT ;  /* 0x0000600003037812 */ /* 0x002fc800078ed804 */
[----:B------:R-:W-:-:S05]  /*10e0*/  LOP3.LUT R3, R3, 0x400000, RZ, 0xb8, !PT ;  /* 0x0040000003037812 */ /* 0x000fca00078eb8ff */
[----:B------:R1:W-:Y:S02]  /*10f0*/  STS [UR8+0x8], R3 ;  /* 0x00000803ff007988 */ /* 0x0003e40008000808 */
.L_x_43:
[----:B------:R-:W-:Y:S05]  /*1100*/  BSYNC B5 ;  /* 0x0000000000057941 */ /* 0x000fea0003800000 */
.L_x_40:
[----:B-1--4-:R-:W1:Y:S02]  /*1110*/  @!P2 LDS R3, [UR8+0x8] ;  /* 0x00000808ff03a984 */ /* 0x012e640008000800 */
[----:B-1----:R-:W-:-:S05]  /*1120*/  @!P2 LOP3.LUT R3, R3, 0x8000, RZ, 0xb8, !PT ;  /* 0x000080000303a812 */ /* 0x002fca00078eb8ff */
[----:B------:R1:W-:Y:S02]  /*1130*/  @!P2 STS [UR8+0x8], R3 ;  /* 0x00000803ff00a988 */ /* 0x0003e40008000808 */
.L_x_44:
[----:B------:R-:W-:Y:S05]  /*1140*/  BSYNC B4 ;  /* 0x0000000000047941 */ /* 0x000fea0003800000 */
.L_x_39:
[----:B------:R-:W-:Y:S05]  /*1150*/  WARPSYNC.ALL ;  /* 0x0000000000007948 */ /* 0x000fea0003800000 */
[----:B------:R-:W-:Y:S01]  /*1160*/  UIADD3 UR4, UR4, 0x100, URZ ;  /* 0x0000010004047890 */ /* 0x000fe2000fffe03f */
[----:B------:R-:W-:Y:S02]  /*1170*/  ISETP.GE.AND P1, PT, R14, 0x1, PT ;  /* 0x000000010e00780c */ /* 0x000fe40003f26270 */
[----:B------:R-:W-:Y:S02]  /*1180*/  CS2R R120, SRZ ;  /* 0x0000000000787805 */ /* 0x000fe4000001ff00 */
[----:B------:R-:W-:Y:S01]  /*1190*/  CS2R R122, SRZ ;  /* 0x00000000007a7805 */ /* 0x000fe2000001ff00 */
[----:B------:R-:W-:Y:S01]  /*11a0*/  UIADD3 UR48, UP0, UR4, UR48, URZ ;  /* 0x0000003004307290 */ /* 0x000fe2000ff1e03f */
[----:B------:R-:W-:-:S02]  /*11b0*/  CS2R R124, SRZ ;  /* 0x00000000007c7805 */ /* 0x000fc4000001ff00 */
[----:B------:R-:W-:Y:S02]  /*11c0*/  CS2R R126, SRZ ;  /* 0x00000000007e7805 */ /* 0x000fe4000001ff00 */
[----:B------:R-:W-:Y:S01]  /*11d0*/  CS2R R128, SRZ ;  /* 0x0000000000807805 */ /* 0x000fe2000001ff00 */
[----:B------:R-:W-:Y:S01]  /*11e0*/  ULEA.HI.X.SX32 UR49, UR4, UR49, 0x1, UP0 ;  /* 0x0000003104317291 */ /* 0x000fe200080f0e3f */
[----:B------:R-:W-:Y:S02]  /*11f0*/  CS2R R130, SRZ ;  /* 0x0000000000827805 */ /* 0x000fe4000001ff00 */
[----:B------:R-:W-:Y:S02]  /*1200*/  CS2R R132, SRZ ;  /* 0x0000000000847805 */ /* 0x000fe4000001ff00 */
[----:B------:R-:W-:Y:S02]  /*1210*/  CS2R R134, SRZ ;  /* 0x0000000000867805 */ /* 0x000fe4000001ff00 */
[----:B------:R-:W-:-:S02]  /*1220*/  CS2R R136, SRZ ;  /* 0x0000000000887805 */ /* 0x000fc4000001ff00 */
[----:B------:R-:W-:Y:S02]  /*1230*/  CS2R R138, SRZ ;  /* 0x00000000008a7805 */ /* 0x000fe4000001ff00 */
[----:B------:R-:W-:Y:S02]  /*1240*/  CS2R R140, SRZ ;  /* 0x00000000008c7805 */ /* 0x000fe4000001ff00 */
        /* <DEDUP_REMOVED lines=38> */
[----:B------:R-:W-:Y:S01]  /*14b0*/  CS2R R26, SRZ ;  /* 0x00000000001a7805 */ /* 0x000fe2000001ff00 */
[----:B------:R-:W-:Y:S01]  /*14c0*/  IMAD.MOV.U32 R28, RZ, RZ, RZ ;  /* 0x000000ffff1c7224 */ /* 0x000fe200078e00ff */
[----:B------:R-:W-:Y:S06]  /*14d0*/  @P0 BRA `(.L_x_45) ;  /* 0x0000000000280947 */ /* 0x000fec0003800000 */
[----:B-1--4-:R-:W1:Y:S01]  /*14e0*/  S2R R3, SR_LANEID ;  /* 0x0000000000037919 */ /* 0x012e620000000000 */
[----:B------:R-:W-:Y:S05]  /*14f0*/  WARPSYNC.ALL ;  /* 0x0000000000007948 */ /* 0x000fea0003800000 */
[----:B-1----:R-:W-:-:S05]  /*1500*/  IMAD.SHL.U32 R6, R3, 0x4, RZ ;  /* 0x0000000403067824 */ /* 0x002fca00078e00ff */
[----:B------:R-:W1:Y:S01]  /*1510*/  LDS R3, [R6+UR8] ;  /* 0x0000000806037984 */ /* 0x000e620008000800 */
[----:B--2---:R-:W-:-:S05]  /*1520*/  IADD3 R4, P3, R6, UR48, RZ ;  /* 0x0000003006047c10 */ /* 0x004fca000ff7e0ff */
[----:B------:R-:W-:-:S05]  /*1530*/  IMAD.X R5, RZ, RZ, UR49, P3 ;  /* 0x00000031ff057e24 */ /* 0x000fca00098e06ff */
[----:B-1----:R1:W2:Y:S01]  /*1540*/  ATOMG.E.EXCH.STRONG.GPU PT, RZ, [R4], R3 ;  /* 0x0000000304ff73a8 */ /* 0x0022a200041ee100 */
[----:B------:R-:W-:-:S04]  /*1550*/  DEPBAR {5,4,3,2,1,0} ;  /* 0x0000003f0000791a */ /* 0x000fc80000000000 */
[----:B------:R1:W-:Y:S01]  /*1560*/  UTMACCTL.IV [UR48] ;  /* 0x00000000300079b9 */ /* 0x0003e20008000000 */
[----:B------:R-:W-:Y:S01]  /*1570*/  NOP ;  /* 0x0000000000007918 */ /* 0x000fe20000000000 */
.L_x_45:
[----:B------:R-:W-:Y:S05]  /*1580*/  @P0 BRA `(.L_x_46) ;  /* 0x00000000000c0947 */ /* 0x000fea0003800000 */
[----:B------:R0:W-:Y:S01]  /*1590*/  UTMACMDFLUSH ;  /* 0x00000000000079b7 */ /* 0x0001e20000000000 */
[----:B------:R-:W-:Y:S05]  /*15a0*/  @P0 BRA `(.L_x_46) ;  /* 0x0000000000040947 */ /* 0x000fea0003800000 */
[----:B------:R-:W-:-:S04]  /*15b0*/  DEPBAR.LE SB0, 0x0 ;  /* 0x000080000000791a */ /* 0x000fc80000000000 */
.L_x_46:
[----:B------:R-:W-:Y:S05]  /*15c0*/  WARPSYNC.ALL ;  /* 0x0000000000007948 */ /* 0x000fea0003800000 */
[----:B--2---:R-:W-:Y:S01]  /*15d0*/  BAR.SYNC.DEFER_BLOCKING 0x0 ;  /* 0x0000000000007b1d */ /* 0x004fe20000010000 */
[----:B------:R-:W-:Y:S01]  /*15e0*/  USHF.L.U32 UR11, UR51, 0x8, URZ ;  /* 0x00000008330b7899 */ /* 0x000fe2000800063f */
[----:B------:R-:W-:Y:S01]  /*15f0*/  IMAD.MOV.U32 R29, RZ, RZ, RZ ;  /* 0x000000ffff1d7224 */ /* 0x000fe200078e00ff */
[----:B------:R-:W-:Y:S01]  /*1600*/  USHF.L.U32 UR7, UR50, 0x6, URZ ;  /* 0x0000000632077899 */ /* 0x000fe2000800063f */
[----:B------:R-:W-:Y:S02]  /*1610*/  CS2R R30, SRZ ;  /* 0x00000000001e7805 */ /* 0x000fe4000001ff00 */
[----:B------:R-:W-:Y:S01]  /*1620*/  CS2R R32, SRZ ;  /* 0x0000000000207805 */ /* 0x000fe2000001ff00 */
[----:B------:R-:W-:Y:S01]  /*1630*/  VOTEU.ALL UP0, P2 ;  /* 0x00000000003f7886 */ /* 0x000fe20001000000 */
[----:B------:R-:W-:Y:S01]  /*1640*/  UMOV UR4, 0x1 ;  /* 0x0000000100047882 */ /* 0x000fe20000000000 */
[----:B------:R-:W-:-:S02]  /*1650*/  CS2R R34, SRZ ;  /* 0x0000000000227805 */ /* 0x000fc4000001ff00 */
[----:B------:R-:W-:Y:S02]  /*1660*/  CS2R R36, SRZ ;  /* 0x0000000000247805 */ /* 0x000fe4000001ff00 */
[----:B------:R-:W-:Y:S01]  /*1670*/  CS2R R38, SRZ ;  /* 0x0000000000267805 */ /* 0x000fe2000001ff00 */
[----:B------:R-:W-:-:S04]  /*1680*/  @!UP0 UIADD3 UR4, -UR4, 0x100000, URZ ;  /* 0x0010000004048890 */ /* 0x000fc8000fffe13f */
[----:B------:R-:W-:Y:S02]  /*1690*/  @!UP0 USHF.L.U32 UR5, UR4, 0xb, URZ ;  /* 0x0000000b04058899 */ /* 0x000fe4000800063f */
[----:B------:R-:W-:Y:S01]  /*16a0*/  @!UP0 USHF.L.U32 UR4, UR4, 0x1, URZ ;  /* 0x0000000104048899 */ /* 0x000fe2000800063f */
[----:B------:R-:W-:Y:S01]  /*16b0*/  CS2R R40, SRZ ;  /* 0x0000000000287805 */ /* 0x000fe2000001ff00 */
[----:B------:R-:W-:Y:S01]  /*16c0*/  VOTEU.ALL UP0, P2 ;  /* 0x00000000003f7886 */ /* 0x000fe20001000000 */
[----:B------:R-:W-:Y:S02]  /*16d0*/  CS2R R42, SRZ ;  /* 0x00000000002a7805 */ /* 0x000fe4000001ff00 */
[----:B------:R-:W-:Y:S02]  /*16e0*/  CS2R R44, SRZ ;  /* 0x00000000002c7805 */ /* 0x000fe4000001ff00 */
[----:B------:R-:W-:Y:S02]  /*16f0*/  CS2R R46, SRZ ;  /* 0x00000000002e7805 */ /* 0x000fe4000001ff00 */
[----:B------:R-:W-:-:S02]  /*1700*/  CS2R R48, SRZ ;  /* 0x0000000000307805 */ /* 0x000fc4000001ff00 */
[----:B------:R-:W-:Y:S02]  /*1710*/  CS2R R50, SRZ ;  /* 0x0000000000327805 */ /* 0x000fe4000001ff00 */
[----:B------:R-:W-:Y:S02]  /*1720*/  CS2R R52, SRZ ;  /* 0x0000000000347805 */ /* 0x000fe4000001ff00 */
[----:B------:R-:W-:Y:S01]  /*1730*/  CS2R R54, SRZ ;  /* 0x0000000000367805 */ /* 0x000fe2000001ff00 */
[----:B------:R-:W2:Y:S02]  /*1740*/  FENCE.VIEW.ASYNC.S ;  /* 0x00000000000073c6 */ /* 0x000ea40000000000 */
[----:B--2---:R2:W1:Y:S01]  /*1750*/  @!UP0 SYNCS.EXCH.64 URZ, [UR8+0x5000], UR4 ;  /* 0x00500004083f85b2 */ /* 0x0044620008000100 */
[----:B------:R-:W-:Y:S05]  /*1760*/  @!P1 BRA `(.L_x_47) ;  /* 0x0000000800349947 */ /* 0x000fea0003800000 */
[----:B------:R-:W-:Y:S01]  /*1770*/  USHF.R.U32.HI UR16, URZ, 0x4, UR8 ;  /* 0x000000043f107899 */ /* 0x000fe20008011608 */
[----:B------:R-:W-:Y:S01]  /*1780*/  CS2R R120, SRZ ;  /* 0x0000000000787805 */ /* 0x000fe2000001ff00 */
[----:B--2---:R-:W-:Y:S01]  /*1790*/  UIADD3 UR4, UR8, 0x4000, URZ ;  /* 0x0000400008047890 */ /* 0x004fe2000fffe03f */
[----:B------:R-:W-:Y:S01]  /*17a0*/  CS2R R122, SRZ ;  /* 0x00000000007a7805 */ /* 0x000fe2000001ff00 */
[----:B------:R-:W-:Y:S01]  /*17b0*/  USGXT.U32 UR16, UR16, 0xe ;  /* 0x0000000e1010789a */ /* 0x000fe20008000000 */
[----:B------:R-:W-:Y:S01]  /*17c0*/  CS2R R124, SRZ ;  /* 0x00000000007c7805 */ /* 0x000fe2000001ff00 */
[----:B------:R-:W-:Y:S01]  /*17d0*/  USHF.R.U32.HI UR4, URZ, 0x4, UR4 ;  /* 0x000000043f047899 */ /* 0x000fe20008011604 */
[----:B------:R-:W-:Y:S01]  /*17e0*/  CS2R R126, SRZ ;  /* 0x00000000007e7805 */ /* 0x000fe2000001ff00 */
[----:B------:R-:W-:Y:S01]  /*17f0*/  UIADD3 UR12, UP0, UR16, 0x2, URZ ;  /* 0x00000002100c7890 */ /* 0x000fe2000ff1e03f */
[----:B------:R-:W-:Y:S01]  /*1800*/  CS2R R128, SRZ ;  /* 0x0000000000807805 */ /* 0x000fe2000001ff00 */
[----:B------:R-:W-:Y:S01]  /*1810*/  USGXT.U32 UR4, UR4, 0xe ;  /* 0x0000000e0404789a */ /* 0x000fe20008000000 */
[----:B------:R-:W-:Y:S01]  /*1820*/  CS2R R130, SRZ ;  /* 0x0000000000827805 */ /* 0x000fe2000001ff00 */
[----:B------:R-:W-:Y:S01]  /*1830*/  UMOV UR5, URZ ;  /* 0x0000003f00057c82 */ /* 0x000fe20008000000 */
[----:B------:R-:W-:Y:S01]  /*1840*/  CS2R R132, SRZ ;  /* 0x0000000000847805 */ /* 0x000fe2000001ff00 */
[----:B------:R-:W-:Y:S01]  /*1850*/  UIADD3.X UR13, UR5, -0x7fffffe0, URZ, UP0, !UPT ;  /* 0x80000020050d7890 */ /* 0x000fe200087fe43f */
        /* <DEDUP_REMOVED lines=56> */
[----:B------:R-:W-:Y:S01]  /*1be0*/  CS2R R54, SRZ ;  /* 0x0000000000367805 */ /* 0x000fe2000001ff00 */
[----:B------:R-:W-:Y:S01]  /*1bf0*/  UMOV UR14, 0xfffffffe ;  /* 0xfffffffe000e7882 */ /* 0x000fe20000000000 */
[----:B------:R-:W-:Y:S01]  /*1c00*/  UMOV UR15, 0x7fffffdf ;  /* 0x7fffffdf000f7882 */ /* 0x000fe20000000000 */
[----:B------:R-:W-:Y:S02]  /*1c10*/  UIADD3.64 UR24, UR12, 0xfe, URZ ;  /* 0x000000fe0c187897 */ /* 0x000fe4000fffe03f */
[----:B------:R-:W-:Y:S02]  /*1c20*/  UIADD3.64 UR14, UR4, -UR14, URZ ;  /* 0x8000000e040e7297 */ /* 0x000fe4000fffe03f */
[----:B------:R-:W-:Y:S02]  /*1c30*/  UIADD3.64 UR28, UR12, 0x100, URZ ;  /* 0x000001000c1c7897 */ /* 0x000fe4000fffe03f */
[----:B------:R-:W-:-:S02]  /*1c40*/  UIADD3.64 UR32, UR12, 0x1fe, URZ ;  /* 0x000001fe0c207897 */ /* 0x000fc4000fffe03f */
[----:B------:R-:W-:Y:S02]  /*1c50*/  UIADD3.64 UR36, UR12, 0x200, URZ ;  /* 0x000002000c247897 */ /* 0x000fe4000fffe03f */
[----:B------:R-:W-:Y:S02]  /*1c60*/  UIADD3.64 UR40, UR12, 0x2fe, URZ ;  /* 0x000002fe0c287897 */ /* 0x000fe4000fffe03f */
[----:B------:R-:W-:Y:S01]  /*1c70*/  UIADD3.64 UR44, UR12, 0x300, URZ ;  /* 0x000003000c2c7897 */ /* 0x000fe2000fffe03f */
[----:B------:R-:W-:Y:S01]  /*1c80*/  UMOV UR10, URZ ;  /* 0x0000003f000a7c82 */ /* 0x000fe20008000000 */
[----:B------:R-:W-:Y:S01]  /*1c90*/  UMOV UR18, UR4 ;  /* 0x0000000400127c82 */ /* 0x000fe20008000000 */
[----:B------:R-:W-:-:S09]  /*1ca0*/  UMOV UR19, 0x80000020 ;  /* 0x8000002000137882 */ /* 0x000fd20000000000 */
.L_x_49:
[----:B-1----:R-:W-:Y:S01]  /*1cb0*/  BAR.SYNC.DEFER_BLOCKING 0x0 ;  /* 0x0000000000007b1d */ /* 0x002fe20000010000 */
[----:B----4-:R-:W-:Y:S01]  /*1cc0*/  @!P2 IMAD.MOV.U32 R3, RZ, RZ, 0x5000 ;  /* 0x00005000ff03a424 */ /* 0x010fe200078e00ff */
[----:B------:R-:W-:Y:S02]  /*1cd0*/  ELECT P0, URZ, PT ;  /* 0x00000000003f782f */ /* 0x000fe40003800000 */
[----:B------:R-:W-:Y:S02]  /*1ce0*/  ELECT P1, URZ, PT ;  /* 0x00000000003f782f */ /* 0x000fe40003820000 */
[C---:B------:R-:W-:Y:S01]  /*1cf0*/  ISETP.LT.U32.AND P0, PT, R2.reuse, 0x20, P0 ;  /* 0x000000200200780c */ /* 0x040fe20000701070 */
[----:B------:R-:W-:Y:S01]  /*1d00*/  UMOV UR6, UR10 ;  /* 0x0000000a00067c82 */ /* 0x000fe20008000000 */
[----:B------:R-:W-:Y:S01]  /*1d10*/  ISETP.LT.U32.AND P1, PT, R2, 0x20, P1 ;  /* 0x000000200200780c */ /* 0x000fe20000f21070 */
[----:B------:R-:W-:-:S10]  /*1d20*/  UMOV UR17, 0x80000020 ;  /* 0x8000002000117882 */ /* 0x000fd40000000000 */
[----:B------:R-:W-:Y:S01]  /*1d30*/  VOTEU.ANY UP0, P0 ;  /* 0x00000000003f7886 */ /* 0x000fe20000000100 */
[----:B------:R-:W-:Y:S01]  /*1d40*/  VOTEU.ANY UP2, P0 ;  /* 0x00000000003f7886 */ /* 0x000fe20000040100 */
[----:B------:R-:W-:Y:S01]  /*1d50*/  VOTEU.ANY UP1, P1 ;  /* 0x00000000003f7886 */ /* 0x000fe20000820100 */
[----:B------:R-:W-:Y:S01]  /*1d60*/  VOTEU.ANY UP3, P1 ;  /* 0x00000000003f7886 */ /* 0x000fe20000860100 */
[----:B------:R1:W-:Y:S01]  /*1d70*/  @!P2 SYNCS.ARRIVE.TRANS64 RZ, [UR8+0x5000], R3 ;  /* 0x00500003ffffa9a7 */ /* 0x0003e20008000008 */
[----:B------:R2:W-:Y:S06]  /*1d80*/  MEMBAR.ALL.CTA ;  /* 0x0000000000007992 */ /* 0x0005ec0000008000 */
[----:B--2---:R-:W2:Y:S01]  /*1d90*/  FENCE.VIEW.ASYNC.S ;  /* 0x00000000000073c6 */ /* 0x004ea20000000000 */
[----:B------:R-:W-:Y:S01]  /*1da0*/  @UP0 UIADD3 UR9, UR8, 0x5000, URZ ;  /* 0x0000500008090890 */ /* 0x000fe2000fffe03f */
[----:B------:R-:W-:Y:S01]  /*1db0*/  @UP0 UMOV UR26, UR20 ;  /* 0x00000014001a0c82 */ /* 0x000fe20008000000 */
[----:B------:R-:W-:Y:S01]  /*1dc0*/  @UP0 UMOV UR27, UR21 ;  /* 0x00000015001b0c82 */ /* 0x000fe20008000000 */
[----:B------:R-:W-:-:S02]  /*1dd0*/  @UP1 UIADD3 UR4, UR8, 0x4000, URZ ;  /* 0x0000400008041890 */ /* 0x000fc4000fffe03f */
[----:B------:R-:W-:Y:S01]  /*1de0*/  @UP1 UIADD3 UR5, UR8, 0x5000, URZ ;  /* 0x0000500008051890 */ /* 0x000fe2000fffe03f */
[----:B-1----:R-:W-:Y:S01]  /*1df0*/  SHF.L.U32 R3, R7, 0x1f, RZ ;  /* 0x0000001f07037819 */ /* 0x002fe200000006ff */
[----:B------:R-:W-:Y:S01]  /*1e00*/  @UP1 UMOV UR30, UR22 ;  /* 0x00000016001e1c82 */ /* 0x000fe20008000000 */
[----:B------:R-:W-:Y:S01]  /*1e10*/  @UP1 UMOV UR31, UR23 ;  /* 0x00000017001f1c82 */ /* 0x000fe20008000000 */
[----:B--2---:R-:W-:Y:S06]  /*1e20*/  BAR.SYNC.DEFER_BLOCKING 0x0 ;  /* 0x0000000000007b1d */ /* 0x004fec0000010000 */
[----:B------:R1:W-:Y:S02]  /*1e30*/  @UP2 UTMALDG.2D [UR8], [UR26] ;  /* 0x000000081a0025b4 */ /* 0x0003e40008008000 */
[----:B------:R-:W-:Y:S06]  /*1e40*/  BAR.SYNC.DEFER_BLOCKING 0x0 ;  /* 0x0000000000007b1d */ /* 0x000fec0000010000 */
[----:B------:R1:W-:Y:S02]  /*1e50*/  @UP3 UTMALDG.2D [UR4], [UR30] ;  /* 0x000000041e0035b4 */ /* 0x0003e40008008000 */
[----:B------:R-:W-:Y:S06]  /*1e60*/  BAR.SYNC.DEFER_BLOCKING 0x0 ;  /* 0x0000000000007b1d */ /* 0x000fec0000010000 */
[----:B------:R-:W2:Y:S02]  /*1e70*/  SYNCS.PHASECHK.TRANS64.TRYWAIT P0, [UR8+0x5000], R3 ;  /* 0x00500003ff0075a7 */ /* 0x000ea40008000148 */
[----:B-12---:R-:W-:Y:S05]  /*1e80*/  @!P0 BRA `(.L_x_48) ;  /* 0x0000000800348947 */ /* 0x006fea0003800000 */
.L_x_50:
[----:B------:R-:W-:Y:S02]  /*1e90*/  WARPGROUP.DEPBAR.LE gsb0, 0x0 ;  /* 0x00008000000079c5 */ /* 0x000fe40000010000 */
[----:B------:R-:W-:Y:S01]  /*1ea0*/  WARPGROUP.ARRIVE ;  /* 0x00000000000079c5 */ /* 0x000fe20000000000 */
[----:B------:R-:W-:Y:S01]  /*1eb0*/  UMOV UR26, UR18 ;  /* 0x00000012001a7c82 */ /* 0x000fe20008000000 */
[----:B------:R-:W-:Y:S01]  /*1ec0*/  UMOV UR27, UR19 ;  /* 0x00000013001b7c82 */ /* 0x000fe20008000000 */
[----:B------:R-:W-:Y:S01]  /*1ed0*/  UMOV UR30, UR14 ;  /* 0x0000000e001e7c82 */ /* 0x000fe20008000000 */
[----:B------:R-:W-:Y:S01]  /*1ee0*/  UMOV UR31, UR15 ;  /* 0x0000000f001f7c82 */ /* 0x000fe20008000000 */
[----:B------:R-:W-:Y:S01]  /*1ef0*/  UMOV UR34, UR18 ;  /* 0x0000001200227c82 */ /* 0x000fe20008000000 */
[----:B------:R-:W-:Y:S01]  /*1f00*/  HGMMA.64x64x16.F32 R120, gdesc[UR16], R120 ;  /* 0x00e00000107879f0 */ /* 0x000fe20008700878 */
[----:B------:R-:W-:Y:S01]  /*1f10*/  UMOV UR35, UR19 ;  /* 0x0000001300237c82 */ /* 0x000fe20008000000 */
[----:B------:R-:W-:Y:S01]  /*1f20*/  UMOV UR38, UR14 ;  /* 0x0000000e00267c82 */ /* 0x000fe20008000000 */
[----:B------:R-:W-:Y:S01]  /*1f30*/  UMOV UR39, UR15 ;  /* 0x0000000f00277c82 */ /* 0x000fe20008000000 */
[----:B------:R-:W-:Y:S01]  /*1f40*/  UMOV UR42, UR18 ;  /* 0x00000012002a7c82 */ /* 0x000fe20008000000 */
[----:B------:R-:W-:Y:S01]  /*1f50*/  UMOV UR43, UR19 ;  /* 0x00000013002b7c82 */ /* 0x000fe20008000000 */
[----:B------:R-:W1:Y:S01]  /*1f60*/  LDC R3, c[0x0][0x230] ;  /* 0x00008c00ff037b82 */ /* 0x000e620000000800 */
[----:B------:R-:W-:Y:S01]  /*1f70*/  UIADD3 UR10, UR10, 0x20, URZ ;  /* 0x000000200a0a7890 */ /* 0x000fe2000fffe03f */
[----:B------:R-:W-:Y:S01]  /*1f80*/  LOP3.LUT R7, R7, 0x1, RZ, 0x3c, !PT ;  /* 0x0000000107077812 */ /* 0x000fe200078e3cff */
[----:B------:R-:W-:Y:S01]  /*1f90*/  UMOV UR46, UR14 ;  /* 0x0000000e002e7c82 */ /* 0x000fe20008000000 */
[----:B------:R-:W-:-:S03]  /*1fa0*/  UMOV UR47, UR15 ;  /* 0x0000000f002f7c82 */ /* 0x000fc60008000000 */
[----:B-1----:R-:W-:Y:S01]  /*1fb0*/  ISETP.LE.AND P0, PT, R3, UR10, PT ;  /* 0x0000000a03007c0c */ /* 0x002fe2000bf03270 */
[----:B------:R-:W-:Y:S04]  /*1fc0*/  HGMMA.64x64x16.F32 R120, gdesc[UR12], R120 ;  /* 0x00e000000c7879f0 */ /* 0x000fe80008700878 */
[----:B------:R-:W-:Y:S04]  /*1fd0*/  HGMMA.64x64x16.F32 R88, gdesc[UR24], R88 ;  /* 0x00e00000185879f0 */ /* 0x000fe80008700858 */
[----:B------:R-:W-:Y:S04]  /*1fe0*/  HGMMA.64x64x16.F32 R88, gdesc[UR28], R88 ;  /* 0x00e000001c5879f0 */ /* 0x000fe80008700858 */
[----:B------:R-:W-:Y:S04]  /*1ff0*/  HGMMA.64x64x16.F32 R56, gdesc[UR32], R56 ;  /* 0x00e00000203879f0 */ /* 0x000fe80008700838 */
[----:B------:R-:W-:Y:S04]  /*2000*/  HGMMA.64x64x16.F32 R56, gdesc[UR36], R56 ;  /* 0x00e00000243879f0 */ /* 0x000fe80008700838 */
[----:B------:R-:W-:Y:S04]  /*2010*/  HGMMA.64x64x16.F32 R24, gdesc[UR40], R24 ;  /* 0x00e00000281879f0 */ /* 0x000fe80008700818 */
[----:B------:R-:W-:Y:S01]  /*2020*/  HGMMA.64x64x16.F32 R24, gdesc[UR44], R24, gsb0 ;  /* 0x00e000002c1879f0 */ /* 0x000fe20008000818 */
[----:B------:R-:W-:Y:S05]  /*2030*/  @!P0 BRA `(.L_x_49) ;  /* 0xfffffffc001c8947 */ /* 0x000fea000383ffff */
.L_x_47:
[----:B------:R-:W-:Y:S02]  /*2040*/  WARPGROUP.DEPBAR.LE gsb0, 0x0 ;  /* 0x00008000000079c5 */ /* 0x000fe40000010000 */
[----:B-1----:R-:W-:Y:S01]  /*2050*/  BAR.SYNC.DEFER_BLOCKING 0x0 ;  /* 0x0000000000007b1d */ /* 0x002fe20000010000 */
[C---:B----4-:R-:W-:Y:S01]  /*2060*/  IMAD.SHL.U32 R3, R0.reuse, 0x80, RZ ;  /* 0x0000008000037824 */ /* 0x050fe200078e00ff */
[----:B------:R-:W-:Y:S01]  /*2070*/  ELECT P0, URZ, PT ;  /* 0x00000000003f782f */ /* 0x000fe20003800000 */
[----:B------:R-:W-:Y:S01]  /*2080*/  IMAD.SHL.U32 R4, R0, 0x10, RZ ;  /* 0x0000001000047824 */ /* 0x000fe200078e00ff */
[----:B------:R-:W-:Y:S02]  /*2090*/  F2FP.F16.F32.PACK_AB R120, R121, R120 ;  /* 0x000000787978723e */ /* 0x000fe400000000ff */
[----:B------:R-:W-:Y:S01]  /*20a0*/  LOP3.LUT R3, R3, 0x780, RZ, 0xc0, !PT ;  /* 0x0000078003037812 */ /* 0x000fe200078ec0ff */
[----:B------:R-:W-:Y:S01]  /*20b0*/  UMOV UR9, UR7 ;  /* 0x0000000700097c82 */ /* 0x000fe20008000000 */
[----:B------:R-:W-:Y:S01]  /*20c0*/  F2FP.F16.F32.PACK_AB R121, R123, R122 ;  /* 0x0000007a7b79723e */ /* 0x000fe200000000ff */
[----:B------:R-:W-:Y:S01]  /*20d0*/  UMOV UR10, UR11 ;  /* 0x0000000b000a7c82 */ /* 0x000fe20008000000 */
[----:B------:R-:W-:-:S02]  /*20e0*/  LOP3.LUT R3, R3, 0x70, R4, 0xf8, !PT ;  /* 0x0000007003037812 */ /* 0x000fc400078ef804 */
[----:B------:R-:W-:Y:S02]  /*20f0*/  F2FP.F16.F32.PACK_AB R88, R89, R88 ;  /* 0x000000585958723e */ /* 0x000fe400000000ff */
[----:B------:R-:W-:Y:S01]  /*2100*/  LOP3.LUT R3, R3, 0x10, R0, 0x78, !PT ;  /* 0x0000001003037812 */ /* 0x000fe200078e7800 */
[----:B------:R-:W-:Y:S01]  /*2110*/  IMAD.SHL.U32 R0, R0, 0x40, RZ ;  /* 0x0000004000007824 */ /* 0x000fe200078e00ff */
[----:B------:R-:W-:Y:S02]  /*2120*/  ISETP.LT.U32.AND P0, PT, R2, 0x20, P0 ;  /* 0x000000200200780c */ /* 0x000fe40000701070 */
[----:B------:R-:W-:Y:S02]  /*2130*/  F2FP.F16.F32.PACK_AB R122, R125, R124 ;  /* 0x0000007c7d7a723e */ /* 0x000fe400000000ff */
[----:B------:R-:W-:Y:S02]  /*2140*/  LOP3.LUT R0, R3, 0x1800, R0, 0xf8, !PT ;  /* 0x0000180003007812 */ /* 0x000fe400078ef800 */
[----:B------:R-:W-:Y:S01]  /*2150*/  F2FP.F16.F32.PACK_AB R123, R127, R126 ;  /* 0x0000007e7f7b723e */ /* 0x000fe200000000ff */
[----:B------:R-:W1:Y:S01]  /*2160*/  @!P2 SYNCS.CCTL.IV [UR8+0x5000] ;  /* 0x00500000ff00a9b1 */ /* 0x000e620008000008 */
[C---:B------:R-:W-:Y:S01]  /*2170*/  LOP3.LUT R3, R0.reuse, 0x20, RZ, 0x3c, !PT ;  /* 0x0000002000037812 */ /* 0x040fe200078e3cff */
[----:B------:R-:W-:Y:S01]  /*2180*/  VIADD R2, R0, UR8 ;  /* 0x0000000800027c36 */ /* 0x000fe20008000000 */
[----:B-1----:R-:W-:Y:S01]  /*2190*/  BAR.SYNC.DEFER_BLOCKING 0x0 ;  /* 0x0000000000007b1d */ /* 0x002fe20000010000 */
[----:B------:R-:W-:-:S02]  /*21a0*/  F2FP.F16.F32.PACK_AB R89, R91, R90 ;  /* 0x0000005a5b59723e */ /* 0x000fc400000000ff */
[----:B------:R-:W-:Y:S01]  /*21b0*/  F2FP.F16.F32.PACK_AB R56, R57, R56 ;  /* 0x000000383938723e */ /* 0x000fe200000000ff */
[----:B------:R-:W-:Y:S01]  /*21c0*/  VIADD R3, R3, UR8 ;  /* 0x0000000803037c36 */ /* 0x000fe20008000000 */
[----:B------:R-:W-:Y:S01]  /*21d0*/  F2FP.F16.F32.PACK_AB R90, R93, R92 ;  /* 0x0000005c5d5a723e */ /* 0x000fe200000000ff */
[----:B------:R-:W-:Y:S01]  /*21e0*/  VOTEU.ANY UP0, P0 ;  /* 0x00000000003f7886 */ /* 0x000fe20000000100 */
[----:B------:R-:W-:Y:S01]  /*21f0*/  F2FP.F16.F32.PACK_AB R91, R95, R94 ;  /* 0x0000005e5f5b723e */ /* 0x000fe200000000ff */
[----:B------:R-:W-:Y:S01]  /*2200*/  VOTEU.ANY UP1, P0 ;  /* 0x00000000003f7886 */ /* 0x000fe20000020100 */
[----:B------:R-:W-:Y:S02]  /*2210*/  F2FP.F16.F32.PACK_AB R57, R59, R58 ;  /* 0x0000003a3b39723e */ /* 0x000fe400000000ff */
[----:B------:R-:W-:Y:S01]  /*2220*/  F2FP.F16.F32.PACK_AB R24, R25, R24 ;  /* 0x000000181918723e */ /* 0x000fe200000000ff */
[----:B--2---:R-:W-:Y:S01]  /*2230*/  @UP0 UMOV UR4, UR48 ;  /* 0x0000003000040c82 */ /* 0x004fe20008000000 */
[----:B------:R-:W-:Y:S01]  /*2240*/  F2FP.F16.F32.PACK_AB R128, R129, R128 ;  /* 0x000000808180723e */ /* 0x000fe200000000ff */
[----:B------:R-:W-:Y:S01]  /*2250*/  @UP0 UMOV UR5, UR49 ;  /* 0x0000003100050c82 */ /* 0x000fe20008000000 */
[----:B------:R-:W-:-:S02]  /*2260*/  F2FP.F16.F32.PACK_AB R58, R61, R60 ;  /* 0x0000003c3d3a723e */ /* 0x000fc400000000ff */
[----:B------:R-:W-:Y:S02]  /*2270*/  F2FP.F16.F32.PACK_AB R59, R63, R62 ;  /* 0x0000003e3f3b723e */ /* 0x000fe400000000ff */
[----:B------:R-:W-:Y:S02]  /*2280*/  F2FP.F16.F32.PACK_AB R25, R27, R26 ;  /* 0x0000001a1b19723e */ /* 0x000fe400000000ff */
[----:B------:R-:W-:Y:S02]  /*2290*/  F2FP.F16.F32.PACK_AB R129, R131, R130 ;  /* 0x000000828381723e */ /* 0x000fe400000000ff */
[----:B------:R-:W-:Y:S01]  /*22a0*/  F2FP.F16.F32.PACK_AB R96, R97, R96 ;  /* 0x000000606160723e */ /* 0x000fe200000000ff */
[----:B------:R-:W-:Y:S01]  /*22b0*/  STSM.16.M88.4 [R2], R120 ;  /* 0x0000007802007844 */ /* 0x000fe20000000200 */
[----:B------:R-:W-:Y:S02]  /*22c0*/  F2FP.F16.F32.PACK_AB R26, R29, R28 ;  /* 0x0000001c1d1a723e */ /* 0x000fe400000000ff */
[----:B------:R-:W-:Y:S01]  /*22d0*/  F2FP.F16.F32.PACK_AB R27, R31, R30 ;  /* 0x0000001e1f1b723e */ /* 0x000fe200000000ff */
[----:B------:R-:W-:Y:S01]  /*22e0*/  STSM.16.M88.4 [R2+0x2000], R88 ;  /* 0x0020005802007844 */ /* 0x000fe20000000200 */
[----:B------:R-:W-:-:S02]  /*22f0*/  LOP3.LUT R4, R0, 0x40, RZ, 0x3c, !PT ;  /* 0x0000004000047812 */ /* 0x000fc400078e3cff */
[----:B------:R-:W-:Y:S01]  /*2300*/  F2FP.F16.F32.PACK_AB R130, R133, R132 ;  /* 0x000000848582723e */ /* 0x000fe200000000ff */
[----:B------:R-:W-:Y:S01]  /*2310*/  STSM.16.M88.4 [R2+0x4000], R56 ;  /* 0x0040003802007844 */ /* 0x000fe20000000200 */
[----:B------:R-:W-:Y:S01]  /*2320*/  F2FP.F16.F32.PACK_AB R131, R135, R134 ;  /* 0x000000868783723e */ /* 0x000fe200000000ff */
[----:B------:R-:W-:Y:S01]  /*2330*/  VIADD R4, R4, UR8 ;  /* 0x0000000804047c36 */ /* 0x000fe20008000000 */
[----:B------:R-:W-:Y:S01]  /*2340*/  F2FP.F16.F32.PACK_AB R97, R99, R98 ;  /* 0x000000626361723e */ /* 0x000fe200000000ff */
[----:B------:R-:W-:Y:S01]  /*2350*/  STSM.16.M88.4 [R2+0x6000], R24 ;  /* 0x0060001802007844 */ /* 0x000fe20000000200 */
[----:B------:R-:W-:Y:S02]  /*2360*/  F2FP.F16.F32.PACK_AB R64, R65, R64 ;  /* 0x000000404140723e */ /* 0x000fe400000000ff */
[----:B------:R-:W-:Y:S01]  /*2370*/  F2FP.F16.F32.PACK_AB R98, R101, R100 ;  /* 0x000000646562723e */ /* 0x000fe200000000ff */
[----:B------:R-:W-:Y:S01]  /*2380*/  STSM.16.M88.4 [R3], R128 ;  /* 0x0000008003007844 */ /* 0x000fe20000000200 */
[----:B------:R-:W-:-:S02]  /*2390*/  F2FP.F16.F32.PACK_AB R99, R103, R102 ;  /* 0x000000666763723e */ /* 0x000fc400000000ff */
[----:B------:R-:W-:Y:S02]  /*23a0*/  F2FP.F16.F32.PACK_AB R65, R67, R66 ;  /* 0x000000424341723e */ /* 0x000fe400000000ff */
[----:B------:R-:W-:Y:S01]  /*23b0*/  F2FP.F16.F32.PACK_AB R32, R33, R32 ;  /* 0x000000202120723e */ /* 0x000fe200000000ff */
[----:B------:R-:W-:Y:S01]  /*23c0*/  STSM.16.M88.4 [R3+0x2000], R96 ;  /* 0x0020006003007844 */ /* 0x000fe20000000200 */
[----:B------:R-:W-:Y:S02]  /*23d0*/  F2FP.F16.F32.PACK_AB R136, R137, R136 ;  /* 0x000000888988723e */ /* 0x000fe400000000ff */
[----:B------:R-:W-:Y:S02]  /*23e0*/  F2FP.F16.F32.PACK_AB R66, R69, R68 ;  /* 0x000000444542723e */ /* 0x000fe400000000ff */
[----:B------:R-:W-:Y:S02]  /*23f0*/  F2FP.F16.F32.PACK_AB R67, R71, R70 ;  /* 0x000000464743723e */ /* 0x000fe400000000ff */
[----:B------:R-:W-:-:S02]  /*2400*/  F2FP.F16.F32.PACK_AB R33, R35, R34 ;  /* 0x000000222321723e */ /* 0x000fc400000000ff */
[----:B------:R-:W-:Y:S01]  /*2410*/  F2FP.F16.F32.PACK_AB R137, R139, R138 ;  /* 0x0000008a8b89723e */ /* 0x000fe200000000ff */
[----:B------:R-:W-:Y:S01]  /*2420*/  STSM.16.M88.4 [R3+0x4000], R64 ;  /* 0x0040004003007844 */ /* 0x000fe20000000200 */
[----:B------:R-:W-:Y:S02]  /*2430*/  F2FP.F16.F32.PACK_AB R104, R105, R104 ;  /* 0x000000686968723e */ /* 0x000fe400000000ff */
[----:B------:R-:W-:Y:S02]  /*2440*/  F2FP.F16.F32.PACK_AB R34, R37, R36 ;  /* 0x000000242522723e */ /* 0x000fe400000000ff */
[----:B------:R-:W-:Y:S02]  /*2450*/  F2FP.F16.F32.PACK_AB R35, R39, R38 ;  /* 0x000000262723723e */ /* 0x000fe400000000ff */
[----:B------:R-:W-:Y:S02]  /*2460*/  LOP3.LUT R0, R0, 0x60, RZ, 0x3c, !PT ;  /* 0x0000006000007812 */ /* 0x000fe400078e3cff */
[----:B------:R-:W-:Y:S01]  /*2470*/  F2FP.F16.F32.PACK_AB R138, R141, R140 ;  /* 0x0000008c8d8a723e */ /* 0x000fe200000000ff */
[----:B------:R-:W-:Y:S01]  /*2480*/  STSM.16.M88.4 [R3+0x6000], R32 ;  /* 0x0060002003007844 */ /* 0x000fe20000000200 */
[----:B------:R-:W-:Y:S01]  /*2490*/  F2FP.F16.F32.PACK_AB R139, R143, R142 ;  /* 0x0000008e8f8b723e */ /* 0x000fe200000000ff */
[----:B------:R-:W-:Y:S01]  /*24a0*/  VIADD R0, R0, UR8 ;  /* 0x0000000800007c36 */ /* 0x000fe20008000000 */
[----:B------:R-:W-:-:S02]  /*24b0*/  F2FP.F16.F32.PACK_AB R105, R107, R106 ;  /* 0x0000006a6b69723e */ /* 0x000fc400000000ff */
[----:B------:R-:W-:Y:S01]  /*24c0*/  F2FP.F16.F32.PACK_AB R72, R73, R72 ;  /* 0x000000484948723e */ /* 0x000fe200000000ff */
[----:B------:R-:W-:Y:S01]  /*24d0*/  STSM.16.M88.4 [R4], R136 ;  /* 0x0000008804007844 */ /* 0x000fe20000000200 */
[----:B------:R-:W-:Y:S02]  /*24e0*/  F2FP.F16.F32.PACK_AB R106, R109, R108 ;  /* 0x0000006c6d6a723e */ /* 0x000fe400000000ff */
[----:B------:R-:W-:Y:S02]  /*24f0*/  F2FP.F16.F32.PACK_AB R107, R111, R110 ;  /* 0x0000006e6f6b723e */ /* 0x000fe400000000ff */
[----:B------:R-:W-:Y:S02]  /*2500*/  F2FP.F16.F32.PACK_AB R73, R75, R74 ;  /* 0x0000004a4b49723e */ /* 0x000fe400000000ff */
[----:B------:R-:W-:Y:S01]  /*2510*/  F2FP.F16.F32.PACK_AB R40, R41, R40 ;  /* 0x000000282928723e */ /* 0x000fe200000000ff */
[----:B------:R-:W-:Y:S01]  /*2520*/  STSM.16.M88.4 [R4+0x2000], R104 ;  /* 0x0020006804007844 */ /* 0x000fe20000000200 */
[----:B------:R-:W-:-:S02]  /*2530*/  F2FP.F16.F32.PACK_AB R144, R145, R144 ;  /* 0x000000909190723e */ /* 0x000fc400000000ff */
[----:B------:R-:W-:Y:S02]  /*2540*/  F2FP.F16.F32.PACK_AB R74, R77, R76 ;  /* 0x0000004c4d4a723e */ /* 0x000fe400000000ff */
[----:B------:R-:W-:Y:S02]  /*2550*/  F2FP.F16.F32.PACK_AB R75, R79, R78 ;  /* 0x0000004e4f4b723e */ /* 0x000fe400000000ff */
[----:B------:R-:W-:Y:S02]  /*2560*/  F2FP.F16.F32.PACK_AB R41, R43, R42 ;  /* 0x0000002a2b29723e */ /* 0x000fe400000000ff */
[----:B------:R-:W-:Y:S01]  /*2570*/  F2FP.F16.F32.PACK_AB R145, R147, R146 ;  /* 0x000000929391723e */ /* 0x000fe200000000ff */
[----:B------:R-:W-:Y:S01]  /*2580*/  STSM.16.M88.4 [R4+0x4000], R72 ;  /* 0x0040004804007844 */ /* 0x000fe20000000200 */
[----:B------:R-:W-:Y:S02]  /*2590*/  F2FP.F16.F32.PACK_AB R112, R113, R112 ;  /* 0x000000707170723e */ /* 0x000fe400000000ff */
[----:B------:R-:W-:-:S02]  /*25a0*/  F2FP.F16.F32.PACK_AB R42, R45, R44 ;  /* 0x0000002c2d2a723e */ /* 0x000fc400000000ff */
[----:B------:R-:W-:Y:S02]  /*25b0*/  F2FP.F16.F32.PACK_AB R43, R47, R46 ;  /* 0x0000002e2f2b723e */ /* 0x000fe400000000ff */
[----:B------:R-:W-:Y:S02]  /*25c0*/  F2FP.F16.F32.PACK_AB R146, R149, R148 ;  /* 0x000000949592723e */ /* 0x000fe400000000ff */
[----:B------:R-:W-:Y:S01]  /*25d0*/  F2FP.F16.F32.PACK_AB R147, R151, R150 ;  /* 0x000000969793723e */ /* 0x000fe200000000ff */
[----:B------:R-:W-:Y:S01]  /*25e0*/  STSM.16.M88.4 [R4+0x6000], R40 ;  /* 0x0060002804007844 */ /* 0x000fe20000000200 */
[----:B------:R-:W-:Y:S02]  /*25f0*/  F2FP.F16.F32.PACK_AB R113, R115, R114 ;  /* 0x000000727371723e */ /* 0x000fe400000000ff */
[----:B------:R-:W-:Y:S01]  /*2600*/  F2FP.F16.F32.PACK_AB R80, R81, R80 ;  /* 0x000000505150723e */ /* 0x000fe200000000ff */
[----:B------:R-:W-:Y:S01]  /*2610*/  STSM.16.M88.4 [R0], R144 ;  /* 0x0000009000007844 */ /* 0x000fe20000000200 */
[----:B------:R-:W-:-:S02]  /*2620*/  F2FP.F16.F32.PACK_AB R114, R117, R116 ;  /* 0x000000747572723e */ /* 0x000fc400000000ff */
[----:B------:R-:W-:Y:S02]  /*2630*/  F2FP.F16.F32.PACK_AB R115, R119, R118 ;  /* 0x000000767773723e */ /* 0x000fe400000000ff */
[----:B------:R-:W-:Y:S02]  /*2640*/  F2FP.F16.F32.PACK_AB R81, R83, R82 ;  /* 0x000000525351723e */ /* 0x000fe400000000ff */
[----:B------:R-:W-:Y:S01]  /*2650*/  F2FP.F16.F32.PACK_AB R48, R49, R48 ;  /* 0x000000303130723e */ /* 0x000fe200000000ff */
[----:B------:R-:W-:Y:S01]  /*2660*/  STSM.16.M88.4 [R0+0x2000], R112 ;  /* 0x0020007000007844 */ /* 0x000fe20000000200 */
[----:B------:R-:W-:Y:S02]  /*2670*/  F2FP.F16.F32.PACK_AB R82, R85, R84 ;  /* 0x000000545552723e */ /* 0x000fe400000000ff */
[----:B------:R-:W-:Y:S02]  /*2680*/  F2FP.F16.F32.PACK_AB R83, R87, R86 ;  /* 0x000000565753723e */ /* 0x000fe400000000ff */
[----:B------:R-:W-:-:S02]  /*2690*/  F2FP.F16.F32.PACK_AB R49, R51, R50 ;  /* 0x000000323331723e */ /* 0x000fc400000000ff */
[----:B------:R-:W-:Y:S01]  /*26a0*/  F2FP.F16.F32.PACK_AB R50, R53, R52 ;  /* 0x000000343532723e */ /* 0x000fe200000000ff */
[----:B------:R-:W-:Y:S01]  /*26b0*/  STSM.16.M88.4 [R0+0x4000], R80 ;  /* 0x0040005000007844 */ /* 0x000fe20000000200 */
[----:B------:R-:W-:-:S05]  /*26c0*/  F2FP.F16.F32.PACK_AB R51, R55, R54 ;  /* 0x000000363733723e */ /* 0x000fca00000000ff */
[----:B------:R-:W-:Y:S01]  /*26d0*/  STSM.16.M88.4 [R0+0x6000], R48 ;  /* 0x0060003000007844 */ /* 0x000fe20000000200 */
[----:B------:R1:W-:Y:S06]  /*26e0*/  MEMBAR.ALL.CTA ;  /* 0x0000000000007992 */ /* 0x0003ec0000008000 */
[----:B-1----:R-:W1:Y:S02]  /*26f0*/  FENCE.VIEW.ASYNC.S ;  /* 0x00000000000073c6 */ /* 0x002e640000000000 */
[----:B-1----:R-:W-:Y:S06]  /*2700*/  BAR.SYNC.DEFER_BLOCKING 0x0 ;  /* 0x0000000000007b1d */ /* 0x002fec0000010000 */
[----:B------:R1:W-:Y:S01]  /*2710*/  @UP1 UTMASTG.2D [UR8], [UR4] ;  /* 0x00000008040013b5 */ /* 0x0003e20008008000 */
[----:B------:R0:W-:Y:S01]  /*2720*/  UTMACMDFLUSH ;  /* 0x00000000000079b7 */ /* 0x0001e20000000000 */
[----:B------:R-:W-:-:S04]  /*2730*/  DEPBAR.LE SB0, 0x0 ;  /* 0x000080000000791a */ /* 0x000fc80000000000 */
[----:B------:R-:W-:Y:S06]  /*2740*/  BAR.SYNC.DEFER_BLOCKING 0x0 ;  /* 0x0000000000007b1d */ /* 0x000fec0000010000 */
[----:B-1----:R-:W-:Y:S05]  /*2750*/  EXIT ;  /* 0x000000000000794d */ /* 0x002fea0003800000 */
.L_x_48:
[----:B------:R-:W1:Y:S02]  /*2760*/  SYNCS.PHASECHK.TRANS64.TRYWAIT P0, [UR8+0x5000], R3 ;  /* 0x00500003ff0075a7 */ /* 0x000e640008000148 */
[----:B-1----:R-:W-:Y:S05]  /*2770*/  @!P0 BRA `(.L_x_48) ;  /* 0xfffffffc00f88947 */ /* 0x002fea000383ffff */
[----:B------:R-:W-:Y:S05]  /*2780*/  BRA `(.L_x_50) ;  /* 0xfffffff400c07947 */ /* 0x000fea000383ffff */
.L_x_51:
[----:B------:R-:W-:-:S00]  /*2790*/  BRA `(.L_x_51) ;  /* 0xfffffffc00fc7947 */ /* 0x000fc0000383ffff */
[----:B------:R-:W-:-:S00]  /*27a0*/  NOP ;  /* 0x0000000000007918 */ /* 0x000fc00000000000 */
        /* <DEDUP_REMOVED lines=13> */
.L_x_52:


//--------------------- .nv.shared.gluon_wgmma    --------------------------
	.section	.nv.shared.gluon_wgmma,"aw",@nobits
	.sectionflags	@""
	.align	16
	.zero		1024


//--------------------- .nv.shared.reserved.0     --------------------------
	.section	.nv.shared.reserved.0,"aw",@nobits
	.weak		__nv_reservedSMEM_offset_0_alias
	.size		__nv_reservedSMEM_offset_0_alias, 0, 0
	.other		__nv_reservedSMEM_offset_0_alias,@"STO_CUDA_RESERVED_SHARED STV_DEFAULT"
__nv_reservedSMEM_offset_0_alias:
	.zero		0


//--------------------- .nv.constant0.gluon_wgmma --------------------------
	.section	.nv.constant0.gluon_wgmma,"a",@progbits
	.sectionflags	@""
	.align	4
.nv.constant0.gluon_wgmma:
	.zero		608


//--------------------- SYMBOLS --------------------------

	.type		.nv.reservedSmem.offset0,@object
	.size		.nv.reservedSmem.offset0,0x4
